def attn_fwd(
    Q,
    K,
    V,
    Out,
    Lse,
    sm_scale,
    stride_qz,
    stride_qh,
    stride_qm,
    stride_qk,
    stride_kz,
    stride_kh,
    stride_kn,
    stride_kk,
    stride_vz,
    stride_vh,
    stride_vn,
    stride_vk,
    stride_oz,
    stride_oh,
    stride_om,
    stride_ok,
    seqlen_q,
    seqlen_k,
    BLOCK_M: tl.constexpr,
    BLOCK_N: tl.constexpr,
    HEAD_DIM: tl.constexpr,
    CAUSAL: tl.constexpr,
):
    start_m = tl.program_id(0)
    off_hz = tl.program_id(1)
    q_off = off_hz * stride_qh
    k_off = off_hz * stride_kh
    v_off = off_hz * stride_vh
    offs_m = start_m * BLOCK_M + tl.arange(0, BLOCK_M)
    offs_d = tl.arange(0, HEAD_DIM)
    offs_n = tl.arange(0, BLOCK_N)
    q_ptrs = Q + q_off + offs_m[:, None] * stride_qm + offs_d[None, :] * stride_qk
    k_ptrs = K + k_off + offs_d[:, None] * stride_kk + offs_n[None, :] * stride_kn
    v_ptrs = V + v_off + offs_n[:, None] * stride_vn + offs_d[None, :] * stride_vk
    m_i = tl.full([BLOCK_M], float("-inf"), dtype=tl.float32)
    l_i = tl.zeros([BLOCK_M], dtype=tl.float32) + 1.0
    acc = tl.zeros([BLOCK_M, HEAD_DIM], dtype=tl.float32)
    q = tl.load(q_ptrs)
    acc, l_i, m_i = _attn_fwd_inner(
        acc,
        l_i,
        m_i,
        q,
        k_ptrs,
        v_ptrs,
        sm_scale,
        stride_kn,
        stride_vn,
        start_m,
        seqlen_k,
        BLOCK_M,
        BLOCK_N,
        HEAD_DIM,
        CAUSAL,
    )
    acc = acc / l_i[:, None]
    lse = m_i + tl.math.log2(l_i) / 1.4426950408889634
    o_ptrs = (
        Out
        + off_hz * stride_oh
        + offs_m[:, None] * stride_om
        + offs_d[None, :] * stride_ok
    )
    tl.store(o_ptrs, acc.to(Out.dtype.element_ty))
    tl.store(Lse + off_hz * seqlen_q + offs_m, lse)

# config = {"BLOCK_M": 64, "BLOCK_N": 32, "HEAD_DIM": 32, "arch": "sm_100", "causal": false, "dtype": "fp8e4m3", "num_stages": 3, "num_warps": 4}
# arch = sm_100


// ===== COMPILED SASS (sm_100a) =====

	.target	sm_100a

	.elftype	@"ET_EXEC"


//--------------------- .note.nv.tkinfo           --------------------------
	.section	.note.nv.tkinfo,"",@"SHT_NOTE"
	.sectionflags	@"SHF_NOTE_NV_TKINFO"
	.tkinfo
        /*0018*/ 	.word	0x00000081
        /*0030*/ 	.string	""
        /*0030*/ 	.string	"ptxas-blackwell"
        /*0030*/ 	.string	"Cuda compilation tools, release 12.9, V12.9.86"
        /*0030*/ 	.string	"Build cuda_12.9.r12.9/compiler.36037853_0"
        /*0030*/ 	.string	"-v  -suppress-debug-info  -lineinfo  -arch sm_100a "



//--------------------- .note.nv.cuver            --------------------------
	.section	.note.nv.cuver,"",@"SHT_NOTE"
	.sectionflags	@"SHF_NOTE_NV_CUVER"
        /*0018*/ 	.short	0x0001
        /*001a*/ 	.short	0x0064
        /*001c*/ 	.short	0x0001
        /*001e*/ 	.short	0x0000
        /*0020*/ 	.short	0x0001
        /*0022*/ 	.short	0x0000


//--------------------- .nv.info                  --------------------------
	.section	.nv.info,"",@"SHT_CUDA_INFO"
	.align	4


	//----- nvinfo : EIATTR_REGCOUNT
	.align		4
        /*0000*/ 	.byte	0x04, 0x2f
        /*0002*/ 	.short	(.L_5 - .L_4)
	.align		4
.L_4:
        /*0004*/ 	.word	index@(attn_fwd)
        /*0008*/ 	.word	0x00000048


	//----- nvinfo : EIATTR_FRAME_SIZE
	.align		4
.L_5:
        /*000c*/ 	.byte	0x04, 0x11
        /*000e*/ 	.short	(.L_7 - .L_6)
	.align		4
.L_6:
        /*0010*/ 	.word	index@($__internal_2_$__cuda_sm10x_tcgen05_guardrail_trap_unallocated_columns_being_dealloced)
        /*0014*/ 	.word	0x00000000


	//----- nvinfo : EIATTR_FRAME_SIZE
	.align		4
.L_7:
        /*0018*/ 	.byte	0x04, 0x11
        /*001a*/ 	.short	(.L_9 - .L_8)
	.align		4
.L_8:
        /*001c*/ 	.word	index@($__internal_1_$__cuda_sm10x_tcgen05_guardrail_trap_phase_invalid_during_alloc)
        /*0020*/ 	.word	0x00000000


	//----- nvinfo : EIATTR_FRAME_SIZE
	.align		4
.L_9:
        /*0024*/ 	.byte	0x04, 0x11
        /*0026*/ 	.short	(.L_11 - .L_10)
	.align		4
.L_10:
        /*0028*/ 	.word	index@($__internal_0_$__cuda_sm10x_tcgen05_guardrail_trap_col_being_dealloced_not_returned_by_alloc)
        /*002c*/ 	.word	0x00000000


	//----- nvinfo : EIATTR_FRAME_SIZE
	.align		4
.L_11:
        /*0030*/ 	.byte	0x04, 0x11
        /*0032*/ 	.short	(.L_13 - .L_12)
	.align		4
.L_12:
        /*0034*/ 	.word	index@(attn_fwd)
        /*0038*/ 	.word	0x00000000


	//----- nvinfo : EIATTR_MIN_STACK_SIZE
	.align		4
.L_13:
        /*003c*/ 	.byte	0x04, 0x12
        /*003e*/ 	.short	(.L_15 - .L_14)
	.align		4
.L_14:
        /*0040*/ 	.word	index@(attn_fwd)
        /*0044*/ 	.word	0x00000000
.L_15:


//--------------------- .nv.info.attn_fwd         --------------------------
	.section	.nv.info.attn_fwd,"",@"SHT_CUDA_INFO"
	.sectionflags	@""
	.align	4


	//----- nvinfo : EIATTR_CUDA_API_VERSION
	.align		4
        /*0000*/ 	.byte	0x04, 0x37
        /*0002*/ 	.short	(.L_17 - .L_16)
.L_16:
        /*0004*/ 	.word	0x00000081


	//----- nvinfo : EIATTR_KPARAM_INFO
	.align		4
.L_17:
        /*0008*/ 	.byte	0x04, 0x17
        /*000a*/ 	.short	(.L_19 - .L_18)
.L_18:
        /*000c*/ 	.word	0x00000000
        /*0010*/ 	.short	0x0019
        /*0012*/ 	.short	0x0080
        /*0014*/ 	.byte	0x00, 0xf4, 0x21, 0x00


	//----- nvinfo : EIATTR_KPARAM_INFO
	.align		4
.L_19:
        /*0018*/ 	.byte	0x04, 0x17
        /*001a*/ 	.short	(.L_21 - .L_20)
.L_20:
        /*001c*/ 	.word	0x00000000
        /*0020*/ 	.short	0x0018
        /*0022*/ 	.short	0x0078
        /*0024*/ 	.byte	0x00, 0xf4, 0x21, 0x00


	//----- nvinfo : EIATTR_KPARAM_INFO
	.align		4
.L_21:
        /*0028*/ 	.byte	0x04, 0x17
        /*002a*/ 	.short	(.L_23 - .L_22)
.L_22:
        /*002c*/ 	.word	0x00000000
        /*0030*/ 	.short	0x0017
        /*0032*/ 	.short	0x0070
        /*0034*/ 	.byte	0x00, 0xf0, 0x11, 0x00


	//----- nvinfo : EIATTR_KPARAM_INFO
	.align		4
.L_23:
        /*0038*/ 	.byte	0x04, 0x17
        /*003a*/ 	.short	(.L_25 - .L_24)
.L_24:
        /*003c*/ 	.word	0x00000000
        /*0040*/ 	.short	0x0016
        /*0042*/ 	.short	0x006c
        /*0044*/ 	.byte	0x00, 0xf0, 0x11, 0x00


	//----- nvinfo : EIATTR_KPARAM_INFO
	.align		4
.L_25:
        /*0048*/ 	.byte	0x04, 0x17
        /*004a*/ 	.short	(.L_27 - .L_26)
.L_26:
        /*004c*/ 	.word	0x00000000
        /*0050*/ 	.short	0x0015
        /*0052*/ 	.short	0x0068
        /*0054*/ 	.byte	0x00, 0xf0, 0x11, 0x00


	//----- nvinfo : EIATTR_KPARAM_INFO
	.align		4
.L_27:
        /*0058*/ 	.byte	0x04, 0x17
        /*005a*/ 	.short	(.L_29 - .L_28)
.L_28:
        /*005c*/ 	.word	0x00000000
        /*0060*/ 	.short	0x0014
        /*0062*/ 	.short	0x0064
        /*0064*/ 	.byte	0x00, 0xf0, 0x11, 0x00


	//----- nvinfo : EIATTR_KPARAM_INFO
	.align		4
.L_29:
        /*0068*/ 	.byte	0x04, 0x17
        /*006a*/ 	.short	(.L_31 - .L_30)
.L_30:
        /*006c*/ 	.word	0x00000000
        /*0070*/ 	.short	0x0013
        /*0072*/ 	.short	0x0060
        /*0074*/ 	.byte	0x00, 0xf0, 0x11, 0x00


	//----- nvinfo : EIATTR_KPARAM_INFO
	.align		4
.L_31:
        /*0078*/ 	.byte	0x04, 0x17
        /*007a*/ 	.short	(.L_33 - .L_32)
.L_32:
        /*007c*/ 	.word	0x00000000
        /*0080*/ 	.short	0x0012
        /*0082*/ 	.short	0x005c
        /*0084*/ 	.byte	0x00, 0xf0, 0x11, 0x00


	//----- nvinfo : EIATTR_KPARAM_INFO
	.align		4
.L_33:
        /*0088*/ 	.byte	0x04, 0x17
        /*008a*/ 	.short	(.L_35 - .L_34)
.L_34:
        /*008c*/ 	.word	0x00000000
        /*0090*/ 	.short	0x0011
        /*0092*/ 	.short	0x0058
        /*0094*/ 	.byte	0x00, 0xf0, 0x11, 0x00


	//----- nvinfo : EIATTR_KPARAM_INFO
	.align		4
.L_35:
        /*0098*/ 	.byte	0x04, 0x17
        /*009a*/ 	.short	(.L_37 - .L_36)
.L_36:
        /*009c*/ 	.word	0x00000000
        /*00a0*/ 	.short	0x0010
        /*00a2*/ 	.short	0x0054
        /*00a4*/ 	.byte	0x00, 0xf0, 0x11, 0x00


	//----- nvinfo : EIATTR_KPARAM_INFO
	.align		4
.L_37:
        /*00a8*/ 	.byte	0x04, 0x17
        /*00aa*/ 	.short	(.L_39 - .L_38)
.L_38:
        /*00ac*/ 	.word	0x00000000
        /*00b0*/ 	.short	0x000f
        /*00b2*/ 	.short	0x0050
        /*00b4*/ 	.byte	0x00, 0xf0, 0x11, 0x00


	//----- nvinfo : EIATTR_KPARAM_INFO
	.align		4
.L_39:
        /*00b8*/ 	.byte	0x04, 0x17
        /*00ba*/ 	.short	(.L_41 - .L_40)
.L_40:
        /*00bc*/ 	.word	0x00000000
        /*00c0*/ 	.short	0x000e
        /*00c2*/ 	.short	0x004c
        /*00c4*/ 	.byte	0x00, 0xf0, 0x11, 0x00


	//----- nvinfo : EIATTR_KPARAM_INFO
	.align		4
.L_41:
        /*00c8*/ 	.byte	0x04, 0x17
        /*00ca*/ 	.short	(.L_43 - .L_42)
.L_42:
        /*00cc*/ 	.word	0x00000000
        /*00d0*/ 	.short	0x000d
        /*00d2*/ 	.short	0x0048
        /*00d4*/ 	.byte	0x00, 0xf0, 0x11, 0x00


	//----- nvinfo : EIATTR_KPARAM_INFO
	.align		4
.L_43:
        /*00d8*/ 	.byte	0x04, 0x17
        /*00da*/ 	.short	(.L_45 - .L_44)
.L_44:
        /*00dc*/ 	.word	0x00000000
        /*00e0*/ 	.short	0x000c
        /*00e2*/ 	.short	0x0044
        /*00e4*/ 	.byte	0x00, 0xf0, 0x11, 0x00


	//----- nvinfo : EIATTR_KPARAM_INFO
	.align		4
.L_45:
        /*00e8*/ 	.byte	0x04, 0x17
        /*00ea*/ 	.short	(.L_47 - .L_46)
.L_46:
        /*00ec*/ 	.word	0x00000000
        /*00f0*/ 	.short	0x000b
        /*00f2*/ 	.short	0x0040
        /*00f4*/ 	.byte	0x00, 0xf0, 0x11, 0x00


	//----- nvinfo : EIATTR_KPARAM_INFO
	.align		4
.L_47:
        /*00f8*/ 	.byte	0x04, 0x17
        /*00fa*/ 	.short	(.L_49 - .L_48)
.L_48:
        /*00fc*/ 	.word	0x00000000
        /*0100*/ 	.short	0x000a
        /*0102*/ 	.short	0x003c
        /*0104*/ 	.byte	0x00, 0xf0, 0x11, 0x00


	//----- nvinfo : EIATTR_KPARAM_INFO
	.align		4
.L_49:
        /*0108*/ 	.byte	0x04, 0x17
        /*010a*/ 	.short	(.L_51 - .L_50)
.L_50:
        /*010c*/ 	.word	0x00000000
        /*0110*/ 	.short	0x0009
        /*0112*/ 	.short	0x0038
        /*0114*/ 	.byte	0x00, 0xf0, 0x11, 0x00


	//----- nvinfo : EIATTR_KPARAM_INFO
	.align		4
.L_51:
        /*0118*/ 	.byte	0x04, 0x17
        /*011a*/ 	.short	(.L_53 - .L_52)
.L_52:
        /*011c*/ 	.word	0x00000000
        /*0120*/ 	.short	0x0008
        /*0122*/ 	.short	0x0034
        /*0124*/ 	.byte	0x00, 0xf0, 0x11, 0x00


	//----- nvinfo : EIATTR_KPARAM_INFO
	.align		4
.L_53:
        /*0128*/ 	.byte	0x04, 0x17
        /*012a*/ 	.short	(.L_55 - .L_54)
.L_54:
        /*012c*/ 	.word	0x00000000
        /*0130*/ 	.short	0x0007
        /*0132*/ 	.short	0x0030
        /*0134*/ 	.byte	0x00, 0xf0, 0x11, 0x00


	//----- nvinfo : EIATTR_KPARAM_INFO
	.align		4
.L_55:
        /*0138*/ 	.byte	0x04, 0x17
        /*013a*/ 	.short	(.L_57 - .L_56)
.L_56:
        /*013c*/ 	.word	0x00000000
        /*0140*/ 	.short	0x0006
        /*0142*/ 	.short	0x002c
        /*0144*/ 	.byte	0x00, 0xf0, 0x11, 0x00


	//----- nvinfo : EIATTR_KPARAM_INFO
	.align		4
.L_57:
        /*0148*/ 	.byte	0x04, 0x17
        /*014a*/ 	.short	(.L_59 - .L_58)
.L_58:
        /*014c*/ 	.word	0x00000000
        /*0150*/ 	.short	0x0005
        /*0152*/ 	.short	0x0028
        /*0154*/ 	.byte	0x00, 0xf0, 0x11, 0x00


	//----- nvinfo : EIATTR_KPARAM_INFO
	.align		4
.L_59:
        /*0158*/ 	.byte	0x04, 0x17
        /*015a*/ 	.short	(.L_61 - .L_60)
.L_60:
        /*015c*/ 	.word	0x00000000
        /*0160*/ 	.short	0x0004
        /*0162*/ 	.short	0x0020
        /*0164*/ 	.byte	0x00, 0xf4, 0x21, 0x00


	//----- nvinfo : EIATTR_KPARAM_INFO
	.align		4
.L_61:
        /*0168*/ 	.byte	0x04, 0x17
        /*016a*/ 	.short	(.L_63 - .L_62)
.L_62:
        /*016c*/ 	.word	0x00000000
        /*0170*/ 	.short	0x0003
        /*0172*/ 	.short	0x0018
        /*0174*/ 	.byte	0x00, 0xf4, 0x21, 0x00


	//----- nvinfo : EIATTR_KPARAM_INFO
	.align		4
.L_63:
        /*0178*/ 	.byte	0x04, 0x17
        /*017a*/ 	.short	(.L_65 - .L_64)
.L_64:
        /*017c*/ 	.word	0x00000000
        /*0180*/ 	.short	0x0002
        /*0182*/ 	.short	0x0010
        /*0184*/ 	.byte	0x00, 0xf4, 0x21, 0x00


	//----- nvinfo : EIATTR_KPARAM_INFO
	.align		4
.L_65:
        /*0188*/ 	.byte	0x04, 0x17
        /*018a*/ 	.short	(.L_67 - .L_66)
.L_66:
        /*018c*/ 	.word	0x00000000
        /*0190*/ 	.short	0x0001
        /*0192*/ 	.short	0x0008
        /*0194*/ 	.byte	0x00, 0xf4, 0x21, 0x00


	//----- nvinfo : EIATTR_KPARAM_INFO
	.align		4
.L_67:
        /*0198*/ 	.byte	0x04, 0x17
        /*019a*/ 	.short	(.L_69 - .L_68)
.L_68:
        /*019c*/ 	.word	0x00000000
        /*01a0*/ 	.short	0x0000
        /*01a2*/ 	.short	0x0000
        /*01a4*/ 	.byte	0x00, 0xf4, 0x21, 0x00


	//----- nvinfo : EIATTR_AT_ENTRY_FRAGMENTS
	.align		4
.L_69:
        /*01a8*/ 	.byte	0x04, 0x4f
        /*01aa*/ 	.short	(.L_71 - .L_70)


	//   ....[0]....
.L_70:
        /*01ac*/ 	.word	0x00000004


	//----- nvinfo : EIATTR_RESERVED_SMEM_USED
	.align		4
.L_71:
        /*01b0*/ 	.byte	0x01, 0x41
	.zero		2


	//----- nvinfo : EIATTR_SPARSE_MMA_MASK
	.align		4
        /*01b4*/ 	.byte	0x03, 0x50
        /*01b6*/ 	.short	0x0000


	//----- nvinfo : EIATTR_TCGEN05_1CTA_USED
	.align		4
        /*01b8*/ 	.byte	0x01, 0x51
	.zero		2


	//----- nvinfo : EIATTR_MAXREG_COUNT
	.align		4
        /*01bc*/ 	.byte	0x03, 0x1b
        /*01be*/ 	.short	0x00ff


	//----- nvinfo : EIATTR_NUM_BARRIERS
	.align		4
        /*01c0*/ 	.byte	0x02, 0x4c
        /*01c2*/ 	.byte	0x01
	.zero		1


	//----- nvinfo : EIATTR_INT_WARP_WIDE_INSTR_OFFSETS
	.align		4
        /*01c4*/ 	.byte	0x04, 0x31
        /*01c6*/ 	.short	(.L_73 - .L_72)


	//   ....[0]....
.L_72:
        /*01c8*/ 	.word	0x00000ca0


	//   ....[1]....
        /*01cc*/ 	.word	0x00000cb0


	//   ....[2]....
        /*01d0*/ 	.word	0x00000f20


	//   ....[3]....
        /*01d4*/ 	.word	0x00000fa0


	//   ....[4]....
        /*01d8*/ 	.word	0x000022c0


	//   ....[5]....
        /*01dc*/ 	.word	0x00004430


	//   ....[6]....
        /*01e0*/ 	.word	0x00004480


	//----- nvinfo : EIATTR_COOP_GROUP_MASK_REGIDS
	.align		4
.L_73:
        /*01e4*/ 	.byte	0x04, 0x29
        /*01e6*/ 	.short	(.L_75 - .L_74)


	//   ....[0]....
.L_74:
        /*01e8*/ 	.word	0xffffffff


	//   ....[1]....
        /*01ec*/ 	.word	0xffffffff


	//   ....[2]....
        /*01f0*/ 	.word	0xffffffff


	//   ....[3]....
        /*01f4*/ 	.word	0xffffffff


	//   ....[4]....
        /*01f8*/ 	.word	0xffffffff


	//   ....[5]....
        /*01fc*/ 	.word	0xffffffff


	//   ....[6]....
        /*0200*/ 	.word	0xffffffff


	//   ....[7]....
        /*0204*/ 	.word	0xffffffff


	//----- nvinfo : EIATTR_COOP_GROUP_INSTR_OFFSETS
	.align		4
.L_75:
        /*0208*/ 	.byte	0x04, 0x28
        /*020a*/ 	.short	(.L_77 - .L_76)


	//   ....[0]....
.L_76:
        /*020c*/ 	.word	0x00000050


	//   ....[1]....
        /*0210*/ 	.word	0x00000300


	//   ....[2]....
        /*0214*/ 	.word	0x00001430


	//   ....[3]....
        /*0218*/ 	.word	0x00001b70


	//   ....[4]....
        /*021c*/ 	.word	0x000026b0


	//   ....[5]....
        /*0220*/ 	.word	0x00002ac0


	//   ....[6]....
        /*0224*/ 	.word	0x000042d0


	//   ....[7]....
        /*0228*/ 	.word	0x00004530


	//----- nvinfo : EIATTR_VRC_CTA_INIT_COUNT
	.align		4
.L_77:
        /*022c*/ 	.byte	0x02, 0x4a
        /*022e*/ 	.byte	0x80
	.zero		1


	//----- nvinfo : EIATTR_MBARRIER_INSTR_OFFSETS
	.align		4
        /*0230*/ 	.byte	0x04, 0x39
        /*0232*/ 	.short	(.L_79 - .L_78)


	//   ....[0]....
.L_78:
        /*0234*/ 	.word	0x00000e20
        /*0238*/ 	.word	0x000000ff
        /*023c*/ 	.word	0x00000000
        /*0240*/ 	.short	0x0100
        /*0242*/ 	.byte	0x0c
	.zero		1


	//   ....[1]....
        /*0244*/ 	.word	0x00000f90
        /*0248*/ 	.word	0x000000ff
        /*024c*/ 	.word	0x00001c08
        /*0250*/ 	.short	0x0100
        /*0252*/ 	.byte	0x0a
	.zero		1


	//   ....[2]....
        /*0254*/ 	.word	0x00001060
        /*0258*/ 	.word	0x000000ff
        /*025c*/ 	.word	0x00001400
        /*0260*/ 	.short	0x0100
        /*0262*/ 	.byte	0x0a
	.zero		1


	//   ....[3]....
        /*0264*/ 	.word	0x00001190
        /*0268*/ 	.word	0x000000ff
        /*026c*/ 	.word	0x00001400
        /*0270*/ 	.short	0x010a
        /*0272*/ 	.byte	0x0a
	.zero		1


	//   ....[4]....
        /*0274*/ 	.word	0x00001250
        /*0278*/ 	.word	0x000000ff
        /*027c*/ 	.word	0x00001400
        /*0280*/ 	.short	0x0108
        /*0282*/ 	.byte	0x0a
	.zero		1


	//   ....[5]....
        /*0284*/ 	.word	0x000023b0
        /*0288*/ 	.word	0x000000ff
        /*028c*/ 	.word	0x00001c10
        /*0290*/ 	.short	0x0100
        /*0292*/ 	.byte	0x0a
	.zero		1


	//   ....[6]....
        /*0294*/ 	.word	0x000024a0
        /*0298*/ 	.word	0x000000ff
        /*029c*/ 	.word	0x00001c10
        /*02a0*/ 	.short	0x010a
        /*02a2*/ 	.byte	0x0a
	.zero		1


	//   ....[7]....
        /*02a4*/ 	.word	0x00002500
        /*02a8*/ 	.word	0x000000ff
        /*02ac*/ 	.word	0x00001c10
        /*02b0*/ 	.short	0x0108
        /*02b2*/ 	.byte	0x0a
	.zero		1


	//   ....[8]....
        /*02b4*/ 	.word	0x00002550
        /*02b8*/ 	.word	0x000000ff
        /*02bc*/ 	.word	0x00000000
        /*02c0*/ 	.short	0x010a
        /*02c2*/ 	.byte	0x0c
	.zero		1


	//   ....[9]....
        /*02c4*/ 	.word	0x00003190
        /*02c8*/ 	.word	0x000000ff
        /*02cc*/ 	.word	0x00000000
        /*02d0*/ 	.short	0x010a
        /*02d2*/ 	.byte	0x0c
	.zero		1


	//   ....[10]....
        /*02d4*/ 	.word	0x00003320
        /*02d8*/ 	.word	0x000000ff
        /*02dc*/ 	.word	0x00001c00
        /*02e0*/ 	.short	0x0108
        /*02e2*/ 	.byte	0x0a
	.zero		1


	//   ....[11]....
        /*02e4*/ 	.word	0x000033a0
        /*02e8*/ 	.word	0x000000ff
        /*02ec*/ 	.word	0x00001c08
        /*02f0*/ 	.short	0x0108
        /*02f2*/ 	.byte	0x0a
	.zero		1


	//   ....[12]....
        /*02f4*/ 	.word	0x00004550
        /*02f8*/ 	.word	0x000000ff
        /*02fc*/ 	.word	0x00001400
        /*0300*/ 	.short	0x010a
        /*0302*/ 	.byte	0x0a
	.zero		1


	//   ....[13]....
        /*0304*/ 	.word	0x00004580
        /*0308*/ 	.word	0x000000ff
        /*030c*/ 	.word	0x00001c10
        /*0310*/ 	.short	0x010a
        /*0312*/ 	.byte	0x0a
	.zero		1


	//   ....[14]....
        /*0314*/ 	.word	0x000045b0
        /*0318*/ 	.word	0x000000ff
        /*031c*/ 	.word	0x00000000
        /*0320*/ 	.short	0x010a
        /*0322*/ 	.byte	0x0c
	.zero		1


	//   ....[15]....
        /*0324*/ 	.word	0x000045e0
        /*0328*/ 	.word	0x000000ff
        /*032c*/ 	.word	0x00000000
        /*0330*/ 	.short	0x010a
        /*0332*/ 	.byte	0x0c
	.zero		1


	//----- nvinfo : EIATTR_NUM_MBARRIERS
	.align		4
.L_79:
        /*0334*/ 	.byte	0x03, 0x38
        /*0336*/ 	.short	0xffff


	//----- nvinfo : EIATTR_EXIT_INSTR_OFFSETS
	.align		4
        /*0338*/ 	.byte	0x04, 0x1c
        /*033a*/ 	.short	(.L_81 - .L_80)


	//   ....[0]....
.L_80:
        /*033c*/ 	.word	0x00004540


	//----- nvinfo : EIATTR_REQNTID
	.align		4
.L_81:
        /*0340*/ 	.byte	0x04, 0x10
        /*0342*/ 	.short	(.L_83 - .L_82)
.L_82:
        /*0344*/ 	.word	0x00000080
        /*0348*/ 	.word	0x00000001
        /*034c*/ 	.word	0x00000001


	//----- nvinfo : EIATTR_CRS_STACK_SIZE
	.align		4
.L_83:
        /*0350*/ 	.byte	0x04, 0x1e
        /*0352*/ 	.short	(.L_85 - .L_84)
.L_84:
        /*0354*/ 	.word	0x00000000


	//----- nvinfo : EIATTR_CBANK_PARAM_SIZE
	.align		4
.L_85:
        /*0358*/ 	.byte	0x03, 0x19
        /*035a*/ 	.short	0x0088


	//----- nvinfo : EIATTR_PARAM_CBANK
	.align		4
        /*035c*/ 	.byte	0x04, 0x0a
        /*035e*/ 	.short	(.L_87 - .L_86)
	.align		4
.L_86:
        /*0360*/ 	.word	index@(.nv.constant0.attn_fwd)
        /*0364*/ 	.short	0x0380
        /*0366*/ 	.short	0x0088


	//----- nvinfo : EIATTR_SW_WAR
	.align		4
.L_87:
        /*0368*/ 	.byte	0x04, 0x36
        /*036a*/ 	.short	(.L_89 - .L_88)
.L_88:
        /*036c*/ 	.word	0x00000008
.L_89:


//--------------------- .nv.compat                --------------------------
	.section	.nv.compat,"",@"SHT_CUDA_COMPAT_INFO"
	.align	4
        /*0000*/ 	.byte	0x02, 0x02, 0x02, 0x00, 0x02, 0x05, 0x05, 0x00, 0x02, 0x03, 0x00, 0x00, 0x02, 0x06, 0x01, 0x00


//--------------------- .nv.callgraph             --------------------------
	.section	.nv.callgraph,"",@"SHT_CUDA_CALLGRAPH"
	.align	4
	.sectionentsize	8
	.align		4
        /*0000*/ 	.word	0x00000000
	.align		4
        /*0004*/ 	.word	0xffffffff
	.align		4
        /*0008*/ 	.word	0x00000000
	.align		4
        /*000c*/ 	.word	0xfffffffe
	.align		4
        /*0010*/ 	.word	0x00000000
	.align		4
        /*0014*/ 	.word	0xfffffffd
	.align		4
        /*0018*/ 	.word	0x00000000
	.align		4
        /*001c*/ 	.word	0xfffffffc


//--------------------- .nv.constant4             --------------------------
	.section	.nv.constant4,"a",@progbits
	.align	8
	.align		8
.nv.constant4:
        /*0000*/ 	.dword	_$_str


//--------------------- .text.attn_fwd            --------------------------
	.section	.text.attn_fwd,"ax",@progbits
	.align	128
        .global         attn_fwd
        .type           attn_fwd,@function
        .size           attn_fwd,(.L_x_27 - attn_fwd)
        .other          attn_fwd,@"STO_CUDA_ENTRY STV_DEFAULT"
attn_fwd:
.text.attn_fwd:
[----:B------:R-:W0:Y:S01]  /*0000*/  LDC R1, c[0x0][0x37c] ;  /* 0x0000df00ff017b82 */ /* 0x000e220000000800 */
[----:B------:R-:W1:Y:S02]  /*0010*/  S2R R0, SR_TID.X ;  /* 0x0000000000007919 */ /* 0x000e640000002100 */
[----:B-1----:R-:W-:-:S13]  /*0020*/  ISETP.GE.U32.AND P0, PT, R0, 0x20, PT ;  /* 0x000000200000780c */ /* 0x002fda0003f06070 */
[----:B------:R-:W-:Y:S05]  /*0030*/  @P0 BRA `(.L_x_0) ;  /* 0x0000000000b40947 */ /* 0x000fea0003800000 */
[----:B------:R-:W1:Y:S01]  /*0040*/  S2UR UR6, SR_CgaCtaId ;  /* 0x00000000000679c3 */ /* 0x000e620000008800 */
[----:B------:R-:W-:Y:S01]  /*0050*/  NOP ;  /* 0x0000000000007918 */ /* 0x000fe20000000000 */
[----:B------:R-:W-:Y:S02]  /*0060*/  UMOV UR4, 0x40 ;  /* 0x0000004000047882 */ /* 0x000fe40000000000 */
[----:B-1----:R-:W-:-:S09]  /*0070*/  ULEA UR4, UR6, UR4, 0x18 ;  /* 0x0000000406047291 */ /* 0x002fd2000f8ec0ff */
[----:B------:R-:W1:Y:S01]  /*0080*/  LDS.U8 R2, [UR4] ;  /* 0x00000004ff027984 */ /* 0x000e620008000000 */
[----:B------:R-:W-:Y:S02]  /*0090*/  UMOV UR4, 0x400 ;  /* 0x0000040000047882 */ /* 0x000fe40000000000 */
[----:B------:R-:W-:Y:S01]  /*00a0*/  ULEA UR4, UR6, UR4, 0x18 ;  /* 0x0000000406047291 */ /* 0x000fe2000f8ec0ff */
[----:B-1----:R-:W-:-:S13]  /*00b0*/  ISETP.NE.AND P1, PT, R2, RZ, PT ;  /* 0x000000ff0200720c */ /* 0x002fda0003f25270 */
[----:B------:R-:W-:Y:S05]  /*00c0*/  @P1 BRA `(.L_x_1) ;  /* 0x0000000000781947 */ /* 0x000fea0003800000 */
[----:B------:R-:W-:-:S13]  /*00d0*/  ELECT P1, URZ, PT ;  /* 0x0000000000ff782f */ /* 0x000fda0003820000 */
[----:B------:R-:W-:Y:S05]  /*00e0*/  @!P1 BRA `(.L_x_2) ;  /* 0x0000000000809947 */ /* 0x000fea0003800000 */
[----:B------:R-:W-:Y:S01]  /*00f0*/  UMOV UR5, 0x1 ;  /* 0x0000000100057882 */ /* 0x000fe20000000000 */
[----:B------:R-:W-:-:S04]  /*0100*/  IMAD.MOV.U32 R5, RZ, RZ, 0x1 ;  /* 0x00000001ff057424 */ /* 0x000fc800078e00ff */
[----:B------:R-:W-:Y:S04]  /*0110*/  DEPBAR.LE SB1, 0x36 ;  /* 0x00009d800000791a */ /* 0x000fe80000000000 */
[----:B------:R-:W1:Y:S02]  /*0120*/  UTCATOMSWS.FIND_AND_SET.ALIGN UP0, UR5, UR5 ;  /* 0x00000005000575e3 */ /* 0x000e640008000800 */
[----:B-1----:R-:W-:-:S04]  /*0130*/  PLOP3.LUT P1, PT, PT, PT, UP0, 0x80, 0x8 ;  /* 0x000000000008781c */ /* 0x002fc80003f2f008 */
[----:B------:R-:W-:-:S04]  /*0140*/  SEL R2, RZ, 0xffffffff, !P1 ;  /* 0xffffffffff027807 */ /* 0x000fc80004800000 */
[----:B------:R-:W-:Y:S01]  /*0150*/  ISETP.NE.AND P1, PT, R2, RZ, PT ;  /* 0x000000ff0200720c */ /* 0x000fe20003f25270 */
[----:B------:R-:W-:-:S12]  /*0160*/  IMAD.U32 R2, RZ, RZ, UR5 ;  /* 0x00000005ff027e24 */ /* 0x000fd8000f8e00ff */
[----:B------:R-:W-:Y:S05]  /*0170*/  @P1 BRA `(.L_x_3) ;  /* 0x0000000000241947 */ /* 0x000fea0003800000 */
.L_x_4:
[----:B------:R-:W-:Y:S05]  /*0180*/  NANOSLEEP 0x64 ;  /* 0x000000640000795d */ /* 0x000fea0003800000 */
[----:B------:R-:W-:-:S05]  /*0190*/  UMOV UR5, 0x1 ;  /* 0x0000000100057882 */ /* 0x000fca0000000000 */
[----:B------:R-:W-:Y:S04]  /*01a0*/  DEPBAR.LE SB1, 0x36 ;  /* 0x00009d800000791a */ /* 0x000fe80000000000 */
[----:B------:R-:W1:Y:S02]  /*01b0*/  UTCATOMSWS.FIND_AND_SET.ALIGN UP0, UR5, UR5 ;  /* 0x00000005000575e3 */ /* 0x000e640008000800 */
[----:B-1----:R-:W-:-:S04]  /*01c0*/  PLOP3.LUT P1, PT, PT, PT, UP0, 0x80, 0x8 ;  /* 0x000000000008781c */ /* 0x002fc80003f2f008 */
[----:B------:R-:W-:-:S04]  /*01d0*/  SEL R2, RZ, 0xffffffff, !P1 ;  /* 0xffffffffff027807 */ /* 0x000fc80004800000 */
[----:B------:R-:W-:Y:S01]  /*01e0*/  ISETP.NE.AND P1, PT, R2, RZ, PT ;  /* 0x000000ff0200720c */ /* 0x000fe20003f25270 */
[----:B------:R-:W-:-:S12]  /*01f0*/  IMAD.U32 R2, RZ, RZ, UR5 ;  /* 0x00000005ff027e24 */ /* 0x000fd8000f8e00ff */
[----:B------:R-:W-:Y:S05]  /*0200*/  @!P1 BRA `(.L_x_4) ;  /* 0xfffffffc00dc9947 */ /* 0x000fea000383ffff */
.L_x_3:
[C---:B------:R-:W-:Y:S01]  /*0210*/  VIADD R4, R2.reuse, 0x10 ;  /* 0x0000001002047836 */ /* 0x040fe20000000000 */
[----:B------:R-:W-:Y:S01]  /*0220*/  UMOV UR5, 0x50 ;  /* 0x0000005000057882 */ /* 0x000fe20000000000 */
[C---:B------:R-:W-:Y:S01]  /*0230*/  SHF.L.U32 R3, R5.reuse, R2, RZ ;  /* 0x0000000205037219 */ /* 0x040fe200000006ff */
[----:B------:R-:W-:Y:S01]  /*0240*/  ULEA UR5, UR6, UR5, 0x18 ;  /* 0x0000000506057291 */ /* 0x000fe2000f8ec0ff */
[----:B------:R-:W-:Y:S01]  /*0250*/  IMAD.SHL.U32 R2, R2, 0x20, RZ ;  /* 0x0000002002027824 */ /* 0x000fe200078e00ff */
[----:B------:R-:W-:-:S04]  /*0260*/  SHF.L.U32 R4, R5, R4, RZ ;  /* 0x0000000405047219 */ /* 0x000fc800000006ff */
[----:B------:R-:W-:-:S05]  /*0270*/  LOP3.LUT R3, R4, R3, RZ, 0xfc, !PT ;  /* 0x0000000304037212 */ /* 0x000fca00078efcff */
[----:B------:R1:W-:Y:S04]  /*0280*/  ATOMS.OR RZ, [UR5], R3 ;  /* 0x00000003ffff798c */ /* 0x0003e8000b000005 */
[----:B------:R1:W-:Y:S01]  /*0290*/  STS [UR4], R2 ;  /* 0x00000002ff007988 */ /* 0x0003e20008000804 */
[----:B------:R-:W-:Y:S05]  /*02a0*/  BRA `(.L_x_2) ;  /* 0x0000000000107947 */ /* 0x000fea0003800000 */
.L_x_1:
[----:B------:R-:W-:-:S05]  /*02b0*/  IMAD.MOV.U32 R2, RZ, RZ, -0x1 ;  /* 0xffffffffff027424 */ /* 0x000fca00078e00ff */
[----:B------:R1:W-:Y:S02]  /*02c0*/  STS [UR4], R2 ;  /* 0x00000002ff007988 */ /* 0x0003e40008000804 */
[----:B-1----:R-:W-:-:S07]  /*02d0*/  MOV R2, 0x2f0 ;  /* 0x000002f000027802 */ /* 0x002fce0000000f00 */
[----:B0-----:R-:W-:Y:S05]  /*02e0*/  CALL.REL.NOINC `($__internal_1_$__cuda_sm10x_tcgen05_guardrail_trap_phase_invalid_during_alloc) ;  /* 0x0000004000d47944 */ /* 0x001fea0003c00000 */
.L_x_2:
[----:B------:R-:W-:Y:S05]  /*02f0*/  WARPSYNC.ALL ;  /* 0x0000000000007948 */ /* 0x000fea0003800000 */
[----:B------:R-:W-:Y:S01]  /*0300*/  NOP ;  /* 0x0000000000007918 */ /* 0x000fe20000000000 */
.L_x_0:
[----:B-1----:R-:W1:Y:S01]  /*0310*/  S2R R3, SR_CTAID.X ;  /* 0x0000000000037919 */ /* 0x002e620000002500 */
[----:B------:R-:W2:Y:S01]  /*0320*/  S2UR UR7, SR_CTAID.Y ;  /* 0x00000000000779c3 */ /* 0x000ea20000002600 */
[----:B------:R-:W2:Y:S01]  /*0330*/  LDCU.64 UR4, c[0x0][0x3b0] ;  /* 0x00007600ff0477ac */ /* 0x000ea20008000a00 */
[----:B------:R-:W-:Y:S02]  /*0340*/  LOP3.LUT R2, R0, 0x3f, RZ, 0xc0, !PT ;  /* 0x0000003f00027812 */ /* 0x000fe400078ec0ff */
[----:B------:R-:W-:Y:S01]  /*0350*/  SHF.R.U32.HI R5, RZ, 0x6, R0 ;  /* 0x00000006ff057819 */ /* 0x000fe20000011600 */
[----:B------:R-:W-:Y:S01]  /*0360*/  UMOV UR10, 0x400 ;  /* 0x00000400000a7882 */ /* 0x000fe20000000000 */
[----:B------:R-:W3:Y:S02]  /*0370*/  LDCU.64 UR24, c[0x0][0x358] ;  /* 0x00006b00ff1877ac */ /* 0x000ee40008000a00 */
[----:B------:R-:W4:Y:S01]  /*0380*/  S2UR UR6, SR_CgaCtaId ;  /* 0x00000000000679c3 */ /* 0x000f220000008800 */
[----:B------:R-:W-:Y:S01]  /*0390*/  SGXT.U32 R5, R5, 0x1 ;  /* 0x000000010505781a */ /* 0x000fe20000000000 */
[----:B------:R-:W0:Y:S06]  /*03a0*/  LDCU UR13, c[0x0][0x3f0] ;  /* 0x00007e00ff0d77ac */ /* 0x000e2c0008000800 */
[----:B------:R-:W0:Y:S08]  /*03b0*/  LDC.64 R6, c[0x0][0x380] ;  /* 0x0000e000ff067b82 */ /* 0x000e300000000a00 */
[----:B------:R-:W3:Y:S01]  /*03c0*/  LDC R14, c[0x0][0x3b8] ;  /* 0x0000ee00ff0e7b82 */ /* 0x000ee20000000800 */
[----:B--2---:R-:W-:Y:S01]  /*03d0*/  UIMAD UR4, UR7, UR4, URZ ;  /* 0x00000004070472a4 */ /* 0x004fe2000f8e02ff */
[----:B-1----:R-:W-:Y:S01]  /*03e0*/  IMAD R2, R3, 0x40, R2 ;  /* 0x0000004003027824 */ /* 0x002fe200078e0202 */
[----:B----4-:R-:W-:-:S05]  /*03f0*/  ULEA UR10, UR6, UR10, 0x18 ;  /* 0x0000000a060a7291 */ /* 0x010fca000f8ec0ff */
[----:B------:R-:W-:Y:S01]  /*0400*/  BAR.SYNC.DEFER_BLOCKING 0x0 ;  /* 0x0000000000007b1d */ /* 0x000fe20000010000 */
[----:B------:R-:W-:Y:S01]  /*0410*/  IMAD R3, R2, UR5, RZ ;  /* 0x0000000502037c24 */ /* 0x000fe2000f8e02ff */
[----:B------:R-:W-:-:S04]  /*0420*/  USHF.R.S32.HI UR5, URZ, 0x1f, UR4 ;  /* 0x0000001fff057899 */ /* 0x000fc80008011404 */
[----:B0-----:R-:W-:Y:S01]  /*0430*/  IADD3 R13, P1, P2, R3, UR4, R6 ;  /* 0x00000004030d7c10 */ /* 0x001fe2000fa3e006 */
[----:B------:R-:W0:Y:S01]  /*0440*/  LDCU UR4, c[0x0][0x3c8] ;  /* 0x00007900ff0477ac */ /* 0x000e220008000800 */
[----:B------:R-:W-:-:S04]  /*0450*/  SHF.R.S32.HI R4, RZ, 0x1f, R3 ;  /* 0x0000001fff047819 */ /* 0x000fc80000011403 */
[----:B------:R-:W-:Y:S01]  /*0460*/  IADD3.X R3, PT, PT, R4, UR5, R7, P1, P2 ;  /* 0x0000000504037c10 */ /* 0x000fe20008fe4407 */
[-C--:B---3--:R-:W-:Y:S01]  /*0470*/  IMAD R4, R5, R14.reuse, RZ ;  /* 0x0000000e05047224 */ /* 0x088fe200078e02ff */
[C---:B------:R-:W-:Y:S02]  /*0480*/  LEA.HI R5, R0.reuse, 0xe, RZ, 0x1a ;  /* 0x0000000e00057811 */ /* 0x040fe400078fd0ff */
[----:B------:R-:W-:Y:S01]  /*0490*/  LEA.HI R7, R0, 0x1e, RZ, 0x1a ;  /* 0x0000001e00077811 */ /* 0x000fe200078fd0ff */
[----:B------:R-:W-:Y:S01]  /*04a0*/  IMAD R6, R14, 0x2, R4 ;  /* 0x000000020e067824 */ /* 0x000fe200078e0204 */
[C---:B------:R-:W-:Y:S01]  /*04b0*/  IADD3 R8, P1, PT, R4.reuse, R13, RZ ;  /* 0x0000000d04087210 */ /* 0x040fe20007f3e0ff */
[-C--:B------:R-:W-:Y:S02]  /*04c0*/  IMAD R16, R5, R14.reuse, RZ ;  /* 0x0000000e05107224 */ /* 0x080fe400078e02ff */
[----:B------:R-:W-:Y:S01]  /*04d0*/  IMAD R18, R7, R14, RZ ;  /* 0x0000000e07127224 */ /* 0x000fe200078e02ff */
[----:B------:R-:W1:Y:S01]  /*04e0*/  LDS R34, [UR10] ;  /* 0x0000000aff227984 */ /* 0x000e620008000800 */
[----:B------:R-:W-:Y:S01]  /*04f0*/  LEA.HI.X.SX32 R9, R4, R3, 0x1, P1 ;  /* 0x0000000304097211 */ /* 0x000fe200008f0eff */
[----:B------:R-:W-:Y:S01]  /*0500*/  IMAD R12, R14, 0x2, R6 ;  /* 0x000000020e0c7824 */ /* 0x000fe200078e0206 */
[----:B------:R-:W-:Y:S01]  /*0510*/  BAR.SYNC.DEFER_BLOCKING 0x0 ;  /* 0x0000000000007b1d */ /* 0x000fe20000010000 */
[----:B------:R-:W-:-:S02]  /*0520*/  IADD3 R10, P2, PT, R6, R13, RZ ;  /* 0x0000000d060a7210 */ /* 0x000fc40007f5e0ff */
[----:B------:R-:W-:Y:S01]  /*0530*/  IADD3 R24, P1, PT, R16, R13, RZ ;  /* 0x0000000d10187210 */ /* 0x000fe20007f3e0ff */
[----:B------:R-:W-:Y:S01]  /*0540*/  IMAD R20, R14, 0x2, R12 ;  /* 0x000000020e147824 */ /* 0x000fe200078e020c */
[-C--:B------:R-:W-:Y:S02]  /*0550*/  LEA.HI.X.SX32 R11, R6, R3.reuse, 0x1, P2 ;  /* 0x00000003060b7211 */ /* 0x080fe400010f0eff */
[----:B------:R-:W-:Y:S02]  /*0560*/  LEA.HI.X.SX32 R25, R16, R3, 0x1, P1 ;  /* 0x0000000310197211 */ /* 0x000fe400008f0eff */
[-C--:B------:R-:W-:Y:S02]  /*0570*/  IADD3 R26, P2, PT, R18, R13.reuse, RZ ;  /* 0x0000000d121a7210 */ /* 0x080fe40007f5e0ff */
[----:B------:R-:W-:Y:S02]  /*0580*/  IADD3 R16, P1, PT, R12, R13, RZ ;  /* 0x0000000d0c107210 */ /* 0x000fe40007f3e0ff */
[----:B------:R-:W-:-:S02]  /*0590*/  LEA.HI.X.SX32 R27, R18, R3, 0x1, P2 ;  /* 0x00000003121b7211 */ /* 0x000fc400010f0eff */
[----:B------:R-:W-:Y:S01]  /*05a0*/  LEA.HI.X.SX32 R17, R12, R3, 0x1, P1 ;  /* 0x000000030c117211 */ /* 0x000fe200008f0eff */
[----:B------:R-:W-:Y:S01]  /*05b0*/  IMAD R12, R14, 0x2, R20 ;  /* 0x000000020e0c7824 */ /* 0x000fe200078e0214 */
[----:B------:R-:W-:-:S04]  /*05c0*/  IADD3 R18, P1, PT, R20, R13, RZ ;  /* 0x0000000d14127210 */ /* 0x000fc80007f3e0ff */
[----:B------:R-:W-:Y:S02]  /*05d0*/  LEA.HI.X.SX32 R19, R20, R3, 0x1, P1 ;  /* 0x0000000314137211 */ /* 0x000fe400008f0eff */
[C---:B------:R-:W-:Y:S01]  /*05e0*/  IADD3 R20, P1, PT, R12.reuse, R13, RZ ;  /* 0x0000000d0c147210 */ /* 0x040fe20007f3e0ff */
[----:B------:R2:W5:Y:S03]  /*05f0*/  LDG.E.U8 R4, desc[UR24][R10.64] ;  /* 0x000000180a047981 */ /* 0x000566000c1e1100 */
[----:B------:R-:W-:Y:S01]  /*0600*/  LEA.HI.X.SX32 R21, R12, R3, 0x1, P1 ;  /* 0x000000030c157211 */ /* 0x000fe200008f0eff */
[----:B------:R3:W5:Y:S04]  /*0610*/  LDG.E.U8 R7, desc[UR24][R26.64] ;  /* 0x000000181a077981 */ /* 0x000768000c1e1100 */
[----:B------:R4:W5:Y:S01]  /*0620*/  LDG.E.U8 R6, desc[UR24][R24.64] ;  /* 0x0000001818067981 */ /* 0x000962000c1e1100 */
[----:B--2---:R-:W-:-:S03]  /*0630*/  IMAD R10, R14, 0x2, R12 ;  /* 0x000000020e0a7824 */ /* 0x004fc600078e020c */
[----:B------:R2:W5:Y:S01]  /*0640*/  LDG.E.U8 R11, desc[UR24][R20.64] ;  /* 0x00000018140b7981 */ /* 0x000562000c1e1100 */
[----:B------:R-:W-:-:S03]  /*0650*/  IMAD R12, R14, 0x2, R10 ;  /* 0x000000020e0c7824 */ /* 0x000fc600078e020a */
[----:B------:R-:W5:Y:S01]  /*0660*/  LDG.E.U8 R5, desc[UR24][R8.64] ;  /* 0x0000001808057981 */ /* 0x000f62000c1e1100 */
[----:B------:R-:W-:Y:S01]  /*0670*/  IMAD R28, R14, 0x4, R12 ;  /* 0x000000040e1c7824 */ /* 0x000fe200078e020c */
[----:B------:R-:W-:-:S03]  /*0680*/  IADD3 R22, P1, PT, R10, R13, RZ ;  /* 0x0000000d0a167210 */ /* 0x000fc60007f3e0ff */
[----:B------:R-:W-:Y:S01]  /*0690*/  IMAD R30, R14, 0x2, R28 ;  /* 0x000000020e1e7824 */ /* 0x000fe200078e021c */
[----:B---3--:R-:W-:Y:S02]  /*06a0*/  IADD3 R26, P2, PT, R28, R13, RZ ;  /* 0x0000000d1c1a7210 */ /* 0x008fe40007f5e0ff */
[-C--:B------:R-:W-:Y:S01]  /*06b0*/  LEA.HI.X.SX32 R23, R10, R3.reuse, 0x1, P1 ;  /* 0x000000030a177211 */ /* 0x080fe200008f0eff */
[----:B------:R3:W5:Y:S01]  /*06c0*/  LDG.E.U8 R8, desc[UR24][R16.64] ;  /* 0x0000001810087981 */ /* 0x000762000c1e1100 */
[----:B------:R-:W-:Y:S01]  /*06d0*/  LEA.HI.X.SX32 R27, R28, R3, 0x1, P2 ;  /* 0x000000031c1b7211 */ /* 0x000fe200010f0eff */
[----:B------:R-:W-:Y:S01]  /*06e0*/  IMAD R28, R14, 0x2, R30 ;  /* 0x000000020e1c7824 */ /* 0x000fe200078e021e */
[----:B----4-:R-:W-:Y:S01]  /*06f0*/  IADD3 R24, P1, PT, R12, R13, RZ ;  /* 0x0000000d0c187210 */ /* 0x010fe20007f3e0ff */
[----:B------:R4:W5:Y:S02]  /*0700*/  LDG.E.U8 R9, desc[UR24][R18.64] ;  /* 0x0000001812097981 */ /* 0x000964000c1e1100 */
[----:B--2---:R-:W-:Y:S01]  /*0710*/  IMAD R20, R14, 0x2, R28 ;  /* 0x000000020e147824 */ /* 0x004fe200078e021c */
[----:B------:R-:W-:Y:S01]  /*0720*/  LEA.HI.X.SX32 R25, R12, R3, 0x1, P1 ;  /* 0x000000030c197211 */ /* 0x000fe200008f0eff */
[----:B------:R2:W5:Y:S01]  /*0730*/  LDG.E.U8 R10, desc[UR24][R22.64] ;  /* 0x00000018160a7981 */ /* 0x000562000c1e1100 */
[----:B---3--:R-:W-:Y:S01]  /*0740*/  IADD3 R16, P1, PT, R30, R13, RZ ;  /* 0x0000000d1e107210 */ /* 0x008fe20007f3e0ff */
[----:B------:R-:W-:Y:S01]  /*0750*/  IMAD R36, R14, 0x2, R20 ;  /* 0x000000020e247824 */ /* 0x000fe200078e0214 */
[----:B------:R-:W-:Y:S01]  /*0760*/  SHF.R.U32.HI R21, RZ, 0x5, R0 ;  /* 0x00000005ff157819 */ /* 0x000fe20000011600 */
[----:B------:R-:W5:Y:S01]  /*0770*/  LDG.E.U8 R12, desc[UR24][R24.64] ;  /* 0x00000018180c7981 */ /* 0x000f62000c1e1100 */
[----:B------:R-:W-:-:S02]  /*0780*/  LEA.HI.X.SX32 R17, R30, R3, 0x1, P1 ;  /* 0x000000031e117211 */ /* 0x000fc400008f0eff */
[----:B----4-:R-:W-:Y:S01]  /*0790*/  IADD3 R18, P1, PT, R28, R13, RZ ;  /* 0x0000000d1c127210 */ /* 0x010fe20007f3e0ff */
[----:B------:R-:W5:Y:S01]  /*07a0*/  LDG.E.U8 R15, desc[UR24][R26.64] ;  /* 0x000000181a0f7981 */ /* 0x000f62000c1e1100 */
[----:B--2---:R-:W-:Y:S02]  /*07b0*/  IMAD R22, R14, 0x2, R36 ;  /* 0x000000020e167824 */ /* 0x004fe400078e0224 */
[----:B------:R-:W-:Y:S01]  /*07c0*/  LEA.HI.X.SX32 R19, R28, R3, 0x1, P1 ;  /* 0x000000031c137211 */ /* 0x000fe200008f0eff */
[----:B------:R-:W5:Y:S01]  /*07d0*/  LDG.E.U8 R16, desc[UR24][R16.64] ;  /* 0x0000001810107981 */ /* 0x000f62000c1e1100 */
[-C--:B------:R-:W-:Y:S02]  /*07e0*/  IADD3 R30, P1, PT, R20, R13.reuse, RZ ;  /* 0x0000000d141e7210 */ /* 0x080fe40007f3e0ff */
[----:B------:R-:W-:Y:S02]  /*07f0*/  IADD3 R28, P2, PT, R22, R13, RZ ;  /* 0x0000000d161c7210 */ /* 0x000fe40007f5e0ff */
[-C--:B------:R-:W-:Y:S01]  /*0800*/  LEA.HI.X.SX32 R31, R20, R3.reuse, 0x1, P1 ;  /* 0x00000003141f7211 */ /* 0x080fe200008f0eff */
[----:B------:R-:W-:Y:S01]  /*0810*/  IMAD R20, R14, 0x2, R22 ;  /* 0x000000020e147824 */ /* 0x000fe200078e0216 */
[----:B------:R-:W-:Y:S01]  /*0820*/  LEA.HI.X.SX32 R29, R22, R3, 0x1, P2 ;  /* 0x00000003161d7211 */ /* 0x000fe200010f0eff */
[----:B------:R2:W5:Y:S01]  /*0830*/  LDG.E.U8 R14, desc[UR24][R18.64] ;  /* 0x00000018120e7981 */ /* 0x000562000c1e1100 */
[----:B------:R-:W3:Y:S01]  /*0840*/  LDC.64 R22, c[0x0][0x3c0] ;  /* 0x0000f000ff167b82 */ /* 0x000ee20000000a00 */
[----:B------:R-:W-:-:S02]  /*0850*/  IADD3 R32, P1, PT, R36, R13, RZ ;  /* 0x0000000d24207210 */ /* 0x000fc40007f3e0ff */
[----:B------:R-:W-:Y:S01]  /*0860*/  SGXT.U32 R21, R21, 0x2 ;  /* 0x000000021515781a */ /* 0x000fe20000000000 */
[----:B------:R-:W5:Y:S04]  /*0870*/  LDG.E.U8 R28, desc[UR24][R28.64] ;  /* 0x000000181c1c7981 */ /* 0x000f68000c1e1100 */
[----:B--2---:R-:W2:Y:S01]  /*0880*/  LDC.64 R18, c[0x0][0x388] ;  /* 0x0000e200ff127b82 */ /* 0x004ea20000000a00 */
[----:B------:R-:W-:Y:S02]  /*0890*/  LEA.HI.X.SX32 R33, R36, R3, 0x1, P1 ;  /* 0x0000000324217211 */ /* 0x000fe400008f0eff */
[----:B------:R-:W-:Y:S02]  /*08a0*/  IADD3 R26, P1, PT, R20, R13, RZ ;  /* 0x0000000d141a7210 */ /* 0x000fe40007f3e0ff */
[----:B------:R-:W-:Y:S01]  /*08b0*/  LOP3.LUT R24, R0, 0x1f, RZ, 0xc0, !PT ;  /* 0x0000001f00187812 */ /* 0x000fe200078ec0ff */
[----:B------:R3:W5:Y:S01]  /*08c0*/  LDG.E.U8 R13, desc[UR24][R30.64] ;  /* 0x000000181e0d7981 */ /* 0x000762000c1e1100 */
[----:B------:R-:W-:-:S03]  /*08d0*/  LEA.HI.X.SX32 R27, R20, R3, 0x1, P1 ;  /* 0x00000003141b7211 */ /* 0x000fc600008f0eff */
[----:B0-----:R-:W-:Y:S01]  /*08e0*/  IMAD R20, R24, UR4, RZ ;  /* 0x0000000418147c24 */ /* 0x001fe2000f8e02ff */
[----:B------:R-:W5:Y:S01]  /*08f0*/  LDG.E.U8 R17, desc[UR24][R32.64] ;  /* 0x0000001820117981 */ /* 0x000f62000c1e1100 */
[----:B---3--:R-:W-:-:S03]  /*0900*/  IMAD R30, R21, R23, RZ ;  /* 0x00000017151e7224 */ /* 0x008fc600078e02ff */
[----:B------:R0:W5:Y:S01]  /*0910*/  LDG.E.U8 R25, desc[UR24][R26.64] ;  /* 0x000000181a197981 */ /* 0x000162000c1e1100 */
[----:B------:R-:W-:Y:S02]  /*0920*/  IMAD R3, R22, UR7, RZ ;  /* 0x0000000716037c24 */ /* 0x000fe4000f8e02ff */
[----:B------:R-:W-:-:S03]  /*0930*/  IMAD R22, R23, 0x4, R30 ;  /* 0x0000000417167824 */ /* 0x000fc600078e021e */
[----:B--2---:R-:W-:Y:S01]  /*0940*/  IADD3 R29, P1, P2, R20, R18, R3 ;  /* 0x00000012141d7210 */ /* 0x004fe20007a3e003 */
[----:B------:R-:W-:Y:S01]  /*0950*/  IMAD R18, R23, 0x4, R22 ;  /* 0x0000000417127824 */ /* 0x000fe200078e0216 */
[----:B0-----:R-:W-:-:S03]  /*0960*/  SHF.R.S32.HI R27, RZ, 0x1f, R20 ;  /* 0x0000001fff1b7819 */ /* 0x001fc60000011414 */
[----:B------:R-:W-:Y:S01]  /*0970*/  IMAD R20, R23, 0x4, R18 ;  /* 0x0000000417147824 */ /* 0x000fe200078e0212 */
[----:B------:R-:W-:-:S03]  /*0980*/  SHF.R.S32.HI R26, RZ, 0x1f, R3 ;  /* 0x0000001fff1a7819 */ /* 0x000fc60000011403 */
[----:B------:R-:W-:Y:S01]  /*0990*/  IMAD R36, R23, 0x4, R20 ;  /* 0x0000000417247824 */ /* 0x000fe200078e0214 */
[----:B------:R-:W-:-:S03]  /*09a0*/  IADD3.X R19, PT, PT, R27, R19, R26, P1, P2 ;  /* 0x000000131b137210 */ /* 0x000fc60000fe441a */
[----:B------:R-:W-:Y:S01]  /*09b0*/  IMAD R38, R23, 0x4, R36 ;  /* 0x0000000417267824 */ /* 0x000fe200078e0224 */
[----:B------:R-:W-:-:S03]  /*09c0*/  IADD3 R46, P1, PT, R30, R29, RZ ;  /* 0x0000001d1e2e7210 */ /* 0x000fc60007f3e0ff */
[C---:B------:R-:W-:Y:S01]  /*09d0*/  IMAD R48, R23.reuse, 0x4, R38 ;  /* 0x0000000417307824 */ /* 0x040fe200078e0226 */
[----:B------:R-:W-:Y:S02]  /*09e0*/  LEA.HI.X.SX32 R47, R30, R19, 0x1, P1 ;  /* 0x000000131e2f7211 */ /* 0x000fe400008f0eff */
[-C--:B------:R-:W-:Y:S01]  /*09f0*/  IADD3 R44, P1, PT, R22, R29.reuse, RZ ;  /* 0x0000001d162c7210 */ /* 0x080fe20007f3e0ff */
[----:B------:R-:W-:Y:S01]  /*0a00*/  IMAD R3, R23, 0x4, R48 ;  /* 0x0000000417037824 */ /* 0x000fe200078e0230 */
[-C--:B------:R-:W-:Y:S02]  /*0a10*/  IADD3 R42, P2, PT, R18, R29.reuse, RZ ;  /* 0x0000001d122a7210 */ /* 0x080fe40007f5e0ff */
[----:B------:R-:W-:Y:S02]  /*0a20*/  IADD3 R40, P3, PT, R20, R29, RZ ;  /* 0x0000001d14287210 */ /* 0x000fe40007f7e0ff */
[----:B------:R-:W-:Y:S02]  /*0a30*/  SHF.R.U32.HI R31, RZ, 0x5, R0 ;  /* 0x00000005ff1f7819 */ /* 0x000fe40000011600 */
[----:B-1----:R-:W-:-:S02]  /*0a40*/  R2UR UR26, R34 ;  /* 0x00000000221a72ca */ /* 0x002fc400000e0000 */
[-C--:B------:R-:W-:Y:S02]  /*0a50*/  LEA.HI.X.SX32 R45, R22, R19.reuse, 0x1, P1 ;  /* 0x00000013162d7211 */ /* 0x080fe400008f0eff */
[-C--:B------:R-:W-:Y:S02]  /*0a60*/  LEA.HI.X.SX32 R43, R18, R19.reuse, 0x1, P2 ;  /* 0x00000013122b7211 */ /* 0x080fe400010f0eff */
[----:B------:R-:W-:Y:S02]  /*0a70*/  LEA.HI.X.SX32 R41, R20, R19, 0x1, P3 ;  /* 0x0000001314297211 */ /* 0x000fe400018f0eff */
[-C--:B------:R-:W-:Y:S02]  /*0a80*/  IADD3 R34, P1, PT, R36, R29.reuse, RZ ;  /* 0x0000001d24227210 */ /* 0x080fe40007f3e0ff */
[-C--:B------:R-:W-:Y:S02]  /*0a90*/  IADD3 R32, P2, PT, R38, R29.reuse, RZ ;  /* 0x0000001d26207210 */ /* 0x080fe40007f5e0ff */
[----:B------:R-:W-:-:S02]  /*0aa0*/  IADD3 R30, P3, PT, R48, R29, RZ ;  /* 0x0000001d301e7210 */ /* 0x000fc40007f7e0ff */
[----:B------:R-:W-:Y:S02]  /*0ab0*/  IADD3 R26, P4, PT, R3, R29, RZ ;  /* 0x0000001d031a7210 */ /* 0x000fe40007f9e0ff */
[----:B------:R-:W-:Y:S02]  /*0ac0*/  R2UR UR19, R31 ;  /* 0x000000001f1372ca */ /* 0x000fe400000e0000 */
[-C--:B------:R-:W-:Y:S02]  /*0ad0*/  LEA.HI.X.SX32 R35, R36, R19.reuse, 0x1, P1 ;  /* 0x0000001324237211 */ /* 0x080fe400008f0eff */
[-C--:B------:R-:W-:Y:S02]  /*0ae0*/  LEA.HI.X.SX32 R33, R38, R19.reuse, 0x1, P2 ;  /* 0x0000001326217211 */ /* 0x080fe400010f0eff */
[-C--:B------:R-:W-:Y:S02]  /*0af0*/  LEA.HI.X.SX32 R31, R48, R19.reuse, 0x1, P3 ;  /* 0x00000013301f7211 */ /* 0x080fe400018f0eff */
[----:B------:R-:W-:-:S02]  /*0b00*/  LEA.HI.X.SX32 R27, R3, R19, 0x1, P4 ;  /* 0x00000013031b7211 */ /* 0x000fc400020f0eff */
[----:B------:R-:W-:Y:S01]  /*0b10*/  LOP3.LUT R20, R0, 0x7f, RZ, 0xc0, !PT ;  /* 0x0000007f00147812 */ /* 0x000fe200078ec0ff */
[----:B------:R-:W-:Y:S06]  /*0b20*/  @P0 BRA `(.L_x_5) ;  /* 0x0000000000180947 */ /* 0x000fec0003800000 */
[----:B------:R-:W-:Y:S01]  /*0b30*/  ELECT P1, URZ, PT ;  /* 0x0000000000ff782f */ /* 0x000fe20003820000 */
[----:B------:R-:W-:Y:S01]  /*0b40*/  IMAD.MOV.U32 R3, RZ, RZ, 0x1 ;  /* 0x00000001ff037424 */ /* 0x000fe200078e00ff */
[----:B------:R-:W-:Y:S01]  /*0b50*/  UMOV UR4, 0x40 ;  /* 0x0000004000047882 */ /* 0x000fe20000000000 */
[----:B------:R-:W-:Y:S01]  /*0b60*/  UVIRTCOUNT.DEALLOC.SMPOOL 0x80 ;  /* 0x000000800000784c */ /* 0x000fe20000000000 */
[----:B------:R-:W-:-:S09]  /*0b70*/  ULEA UR4, UR6, UR4, 0x18 ;  /* 0x0000000406047291 */ /* 0x000fd2000f8ec0ff */
[----:B------:R0:W-:Y:S03]  /*0b80*/  @P1 STS.U8 [UR4], R3 ;  /* 0x00000003ff001988 */ /* 0x0001e60008000004 */
.L_x_5:
[----:B------:R-:W-:Y:S01]  /*0b90*/  USHF.L.U32 UR4, UR19, 0x15, URZ ;  /* 0x0000001513047899 */ /* 0x000fe200080006ff */
[C---:B0-----:R-:W-:Y:S01]  /*0ba0*/  LOP3.LUT R3, R20.reuse, 0x10, RZ, 0x3c, !PT ;  /* 0x0000001014037812 */ /* 0x041fe200078e3cff */
[----:B-----5:R0:W-:Y:S01]  /*0bb0*/  STS.U8 [R20+UR10], R5 ;  /* 0x0000000514007988 */ /* 0x0201e2000800000a */
[C---:B------:R-:W-:Y:S01]  /*0bc0*/  LOP3.LUT R19, R20.reuse, 0x20, RZ, 0x3c, !PT ;  /* 0x0000002014137812 */ /* 0x040fe200078e3cff */
[----:B------:R-:W-:Y:S01]  /*0bd0*/  ULOP3.LUT UR4, UR4, 0x600000, URZ, 0xc0, !UPT ;  /* 0x0060000004047892 */ /* 0x000fe2000f8ec0ff */
[----:B------:R-:W-:Y:S01]  /*0be0*/  LOP3.LUT R18, R20, 0x30, RZ, 0x3c, !PT ;  /* 0x0000003014127812 */ /* 0x000fe200078e3cff */
[----:B------:R1:W-:Y:S01]  /*0bf0*/  STS.U8 [R20+UR10+0x200], R11 ;  /* 0x0002000b14007988 */ /* 0x0003e2000800000a */
[----:B------:R-:W-:Y:S01]  /*0c00*/  LOP3.LUT P1, RZ, R0, 0x7f, RZ, 0xc0, !PT ;  /* 0x0000007f00ff7812 */ /* 0x000fe2000782c0ff */
[----:B------:R-:W-:Y:S01]  /*0c10*/  UIADD3 UR11, UPT, UPT, UR26, UR4, URZ ;  /* 0x000000041a0b7290 */ /* 0x000fe2000fffe0ff */
[----:B------:R-:W-:Y:S01]  /*0c20*/  ISETP.LT.AND P2, PT, RZ, UR13, PT ;  /* 0x0000000dff007c0c */ /* 0x000fe2000bf41270 */
[----:B------:R-:W-:Y:S01]  /*0c30*/  STS.U8 [R20+UR10+0x400], R15 ;  /* 0x0004000f14007988 */ /* 0x000fe2000800000a */
[----:B------:R-:W-:Y:S01]  /*0c40*/  UMOV UR5, 0x1 ;  /* 0x0000000100057882 */ /* 0x000fe20000000000 */
[----:B------:R-:W-:Y:S01]  /*0c50*/  UIADD3 UR12, UPT, UPT, UR10, 0x1c00, URZ ;  /* 0x00001c000a0c7890 */ /* 0x000fe2000fffe0ff */
[----:B0-----:R-:W-:Y:S01]  /*0c60*/  PRMT R5, RZ, 0x7610, R5 ;  /* 0x00007610ff057816 */ /* 0x001fe20000000005 */
[----:B------:R-:W-:Y:S01]  /*0c70*/  STS.U8 [R20+UR10+0x600], R17 ;  /* 0x0006001114007988 */ /* 0x000fe2000800000a */
[----:B-1----:R-:W-:-:S03]  /*0c80*/  PRMT R11, RZ, 0x7610, R11 ;  /* 0x00007610ff0b7816 */ /* 0x002fc6000000000b */
[----:B------:R-:W-:Y:S02]  /*0c90*/  STS.U8 [R3+UR10+0x80], R4 ;  /* 0x0000800403007988 */ /* 0x000fe4000800000a */
[----:B------:R-:W-:Y:S01]  /*0ca0*/  VOTEU.ALL UP0, P1 ;  /* 0x0000000000ff7886 */ /* 0x000fe20000800000 */
[----:B------:R-:W-:Y:S01]  /*0cb0*/  VOTEU.ALL UP1, P1 ;  /* 0x0000000000ff7886 */ /* 0x000fe20000820000 */
[----:B------:R-:W-:Y:S03]  /*0cc0*/  STS.U8 [R3+UR10+0x280], R10 ;  /* 0x0002800a03007988 */ /* 0x000fe6000800000a */
[----:B------:R-:W-:-:S04]  /*0cd0*/  @!UP0 UIADD3 UR8, UPT, UPT, -UR5, 0x100000, URZ ;  /* 0x0010000005088890 */ /* 0x000fc8000fffe1ff */
[----:B------:R-:W-:Y:S02]  /*0ce0*/  @!UP0 USHF.L.U32 UR9, UR8, 0xb, URZ ;  /* 0x0000000b08098899 */ /* 0x000fe400080006ff */
[----:B------:R-:W-:Y:S01]  /*0cf0*/  @!UP0 USHF.L.U32 UR8, UR8, 0x1, URZ ;  /* 0x0000000108088899 */ /* 0x000fe200080006ff */
[----:B------:R-:W-:Y:S04]  /*0d00*/  STS.U8 [R3+UR10+0x480], R16 ;  /* 0x0004801003007988 */ /* 0x000fe8000800000a */
[----:B------:R-:W-:Y:S04]  /*0d10*/  STS.U8 [R3+UR10+0x680], R28 ;  /* 0x0006801c03007988 */ /* 0x000fe8000800000a */
[----:B------:R-:W-:Y:S04]  /*0d20*/  STS.U8 [R19+UR10+0x100], R8 ;  /* 0x0001000813007988 */ /* 0x000fe8000800000a */
[----:B------:R-:W-:Y:S04]  /*0d30*/  STS.U8 [R19+UR10+0x300], R12 ;  /* 0x0003000c13007988 */ /* 0x000fe8000800000a */
[----:B------:R-:W-:Y:S04]  /*0d40*/  STS.U8 [R19+UR10+0x500], R14 ;  /* 0x0005000e13007988 */ /* 0x000fe8000800000a */
[----:B------:R-:W-:Y:S04]  /*0d50*/  STS.U8 [R19+UR10+0x700], R25 ;  /* 0x0007001913007988 */ /* 0x000fe8000800000a */
[----:B------:R0:W-:Y:S04]  /*0d60*/  STS.U8 [R18+UR10+0x180], R9 ;  /* 0x0001800912007988 */ /* 0x0001e8000800000a */
[----:B------:R-:W-:Y:S04]  /*0d70*/  STS.U8 [R18+UR10+0x580], R13 ;  /* 0x0005800d12007988 */ /* 0x000fe8000800000a */
[----:B------:R-:W-:Y:S04]  /*0d80*/  STS.U8 [R18+UR10+0x380], R6 ;  /* 0x0003800612007988 */ /* 0x000fe8000800000a */
[----:B------:R1:W-:Y:S01]  /*0d90*/  STS.U8 [R18+UR10+0x780], R7 ;  /* 0x0007800712007988 */ /* 0x0003e2000800000a */
[----:B------:R-:W-:Y:S01]  /*0da0*/  STTM.16dp32bit_t0_t15.x16 tmem[UR11], RZ ;  /* 0x000000ff000079ed */ /* 0x000fe20008a0000b */
[----:B------:R-:W-:Y:S01]  /*0db0*/  STTM.16dp32bit_t16_t31.x16 tmem[UR11+0x10], RZ ;  /* 0x000010ff000079ed */ /* 0x000fe20008a2000b */
[----:B------:R-:W2:Y:S02]  /*0dc0*/  FENCE.VIEW.ASYNC.T ;  /* 0x00000000000073c6 */ /* 0x000ea40000000200 */
[----:B--2---:R-:W-:Y:S01]  /*0dd0*/  BAR.SYNC.DEFER_BLOCKING 0x0 ;  /* 0x0000000000007b1d */ /* 0x004fe20000010000 */
[----:B0-----:R-:W-:-:S02]  /*0de0*/  PRMT R9, RZ, 0x7610, R9 ;  /* 0x00007610ff097816 */ /* 0x001fc40000000009 */
[----:B------:R-:W-:Y:S02]  /*0df0*/  PRMT R4, RZ, 0x7610, R4 ;  /* 0x00007610ff047816 */ /* 0x000fe40000000004 */
[----:B-1----:R-:W-:Y:S01]  /*0e00*/  PRMT R7, RZ, 0x7610, R7 ;  /* 0x00007610ff077816 */ /* 0x002fe20000000007 */
[----:B------:R-:W0:Y:S02]  /*0e10*/  FENCE.VIEW.ASYNC.S ;  /* 0x00000000000073c6 */ /* 0x000e240000000000 */
[----:B0-----:R0:W1:Y:S02]  /*0e20*/  @!UP1 SYNCS.EXCH.64 URZ, [UR12], UR8 ;  /* 0x000000080cff95b2 */ /* 0x0010640008000100 */
[----:B-1----:R-:W-:Y:S01]  /*0e30*/  BAR.SYNC.DEFER_BLOCKING 0x0 ;  /* 0x0000000000007b1d */ /* 0x002fe20000010000 */
[----:B------:R-:W-:Y:S02]  /*0e40*/  PRMT R6, RZ, 0x7610, R6 ;  /* 0x00007610ff067816 */ /* 0x000fe40000000006 */
[----:B------:R-:W-:-:S02]  /*0e50*/  PRMT R8, RZ, 0x7610, R8 ;  /* 0x00007610ff087816 */ /* 0x000fc40000000008 */
[----:B------:R-:W-:Y:S01]  /*0e60*/  PRMT R10, RZ, 0x7610, R10 ;  /* 0x00007610ff0a7816 */ /* 0x000fe2000000000a */
[----:B------:R-:W2:Y:S04]  /*0e70*/  @P2 LDG.E.U8 R5, desc[UR24][R46.64] ;  /* 0x000000182e052981 */ /* 0x000ea8000c1e1100 */
[----:B------:R-:W3:Y:S04]  /*0e80*/  @P2 LDG.E.U8 R11, desc[UR24][R42.64] ;  /* 0x000000182a0b2981 */ /* 0x000ee8000c1e1100 */
[----:B------:R-:W4:Y:S04]  /*0e90*/  @P2 LDG.E.U8 R7, desc[UR24][R34.64] ;  /* 0x0000001822072981 */ /* 0x000f28000c1e1100 */
[----:B------:R-:W4:Y:S04]  /*0ea0*/  @P2 LDG.E.U8 R9, desc[UR24][R30.64] ;  /* 0x000000181e092981 */ /* 0x000f28000c1e1100 */
[----:B------:R-:W4:Y:S04]  /*0eb0*/  @P2 LDG.E.U8 R4, desc[UR24][R44.64] ;  /* 0x000000182c042981 */ /* 0x000f28000c1e1100 */
[----:B------:R-:W4:Y:S04]  /*0ec0*/  @P2 LDG.E.U8 R6, desc[UR24][R40.64] ;  /* 0x0000001828062981 */ /* 0x000f28000c1e1100 */
[----:B------:R-:W4:Y:S04]  /*0ed0*/  @P2 LDG.E.U8 R8, desc[UR24][R32.64] ;  /* 0x0000001820082981 */ /* 0x000f28000c1e1100 */
[----:B------:R-:W4:Y:S01]  /*0ee0*/  @P2 LDG.E.U8 R10, desc[UR24][R26.64] ;  /* 0x000000181a0a2981 */ /* 0x000f22000c1e1100 */
[----:B0-----:R-:W-:-:S04]  /*0ef0*/  @!UP0 UIADD3 UR8, UPT, UPT, -UR5, 0x100000, URZ ;  /* 0x0010000005088890 */ /* 0x001fc8000fffe1ff */
[----:B------:R-:W-:Y:S02]  /*0f00*/  @!UP0 USHF.L.U32 UR9, UR8, 0xb, URZ ;  /* 0x0000000b08098899 */ /* 0x000fe400080006ff */
[----:B------:R-:W-:Y:S01]  /*0f10*/  @!UP0 USHF.L.U32 UR8, UR8, 0x1, URZ ;  /* 0x0000000108088899 */ /* 0x000fe200080006ff */
[----:B------:R-:W-:Y:S01]  /*0f20*/  VOTEU.ALL UP1, P1 ;  /* 0x0000000000ff7886 */ /* 0x000fe20000820000 */
[----:B------:R-:W-:-:S04]  /*0f30*/  @!UP0 UIADD3 UR4, UPT, UPT, -UR5, 0x100000, URZ ;  /* 0x0010000005048890 */ /* 0x000fc8000fffe1ff */
[----:B------:R-:W-:Y:S02]  /*0f40*/  @!UP0 USHF.L.U32 UR5, UR4, 0xb, URZ ;  /* 0x0000000b04058899 */ /* 0x000fe400080006ff */
[----:B------:R-:W-:Y:S02]  /*0f50*/  @!UP0 USHF.L.U32 UR4, UR4, 0x1, URZ ;  /* 0x0000000104048899 */ /* 0x000fe400080006ff */
[----:B------:R-:W-:Y:S01]  /*0f60*/  UIADD3 UR6, UPT, UPT, UR10, 0x1400, URZ ;  /* 0x000014000a067890 */ /* 0x000fe2000fffe0ff */
[----:B------:R-:W-:Y:S01]  /*0f70*/  ISETP.EQ.U32.AND P3, PT, RZ, UR19, P2 ;  /* 0x00000013ff007c0c */ /* 0x000fe20009762070 */
[----:B------:R-:W-:Y:S01]  /*0f80*/  UIADD3 UR28, UPT, UPT, UR26, 0x100000, URZ ;  /* 0x001000001a1c7890 */ /* 0x000fe2000fffe0ff */
[----:B------:R0:W1:Y:S01]  /*0f90*/  @!UP1 SYNCS.EXCH.64 URZ, [UR10+0x1c08], UR8 ;  /* 0x001c08080aff95b2 */ /* 0x0000620008000100 */
[----:B------:R-:W-:Y:S01]  /*0fa0*/  VOTEU.ALL UP1, P1 ;  /* 0x0000000000ff7886 */ /* 0x000fe20000820000 */
[----:B--2---:R0:W-:Y:S04]  /*0fb0*/  STS.U8 [R20+UR10+0x1000], R5 ;  /* 0x0010000514007988 */ /* 0x0041e8000800000a */
[----:B---3--:R0:W-:Y:S04]  /*0fc0*/  STS.U8 [R20+UR10+0x1100], R11 ;  /* 0x0011000b14007988 */ /* 0x0081e8000800000a */
[----:B----4-:R0:W-:Y:S04]  /*0fd0*/  STS.U8 [R20+UR10+0x1200], R7 ;  /* 0x0012000714007988 */ /* 0x0101e8000800000a */
[----:B------:R0:W-:Y:S04]  /*0fe0*/  STS.U8 [R20+UR10+0x1300], R9 ;  /* 0x0013000914007988 */ /* 0x0001e8000800000a */
[----:B------:R0:W-:Y:S04]  /*0ff0*/  STS.U8 [R3+UR10+0x1080], R4 ;  /* 0x0010800403007988 */ /* 0x0001e8000800000a */
[----:B------:R0:W-:Y:S04]  /*1000*/  STS.U8 [R3+UR10+0x1180], R6 ;  /* 0x0011800603007988 */ /* 0x0001e8000800000a */
[----:B------:R0:W-:Y:S04]  /*1010*/  STS.U8 [R3+UR10+0x1280], R8 ;  /* 0x0012800803007988 */ /* 0x0001e8000800000a */
[----:B------:R0:W-:Y:S01]  /*1020*/  STS.U8 [R3+UR10+0x1380], R10 ;  /* 0x0013800a03007988 */ /* 0x0001e2000800000a */
[----:B-1----:R1:W-:Y:S06]  /*1030*/  MEMBAR.ALL.CTA ;  /* 0x0000000000007992 */ /* 0x0023ec0000008000 */
[----:B-1----:R-:W-:Y:S04]  /*1040*/  FENCE.VIEW.ASYNC.S ;  /* 0x00000000000073c6 */ /* 0x002fe80000000000 */
[----:B------:R-:W1:Y:S02]  /*1050*/  FENCE.VIEW.ASYNC.S ;  /* 0x00000000000073c6 */ /* 0x000e640000000000 */
[----:B-1----:R0:W1:Y:S02]  /*1060*/  @!UP1 SYNCS.EXCH.64 URZ, [UR10+0x1400], UR4 ;  /* 0x001400040aff95b2 */ /* 0x0020640008000100 */
[----:B-1----:R-:W-:Y:S06]  /*1070*/  BAR.SYNC.DEFER_BLOCKING 0x0 ;  /* 0x0000000000007b1d */ /* 0x002fec0000010000 */
[----:B0-----:R-:W-:Y:S05]  /*1080*/  @!P3 BRA `(.L_x_6) ;  /* 0x00000000003cb947 */ /* 0x001fea0003800000 */
[----:B------:R-:W-:Y:S02]  /*1090*/  UIADD3 UR4, UPT, UPT, UR10, 0x1000, URZ ;  /* 0x000010000a047890 */ /* 0x000fe4000fffe0ff */
[----:B------:R-:W-:Y:S02]  /*10a0*/  USHF.R.U32.HI UR8, URZ, 0x4, UR10 ;  /* 0x00000004ff087899 */ /* 0x000fe4000801160a */
[----:B------:R-:W-:Y:S02]  /*10b0*/  USHF.R.U32.HI UR4, URZ, 0x4, UR4 ;  /* 0x00000004ff047899 */ /* 0x000fe40008011604 */
[----:B------:R-:W-:Y:S02]  /*10c0*/  USGXT.U32 UR8, UR8, 0xe ;  /* 0x0000000e0808789a */ /* 0x000fe40008000000 */
[----:B------:R-:W-:Y:S01]  /*10d0*/  USGXT.U32 UR14, UR4, 0xe ;  /* 0x0000000e040e789a */ /* 0x000fe20008000000 */
[----:B------:R-:W-:Y:S02]  /*10e0*/  UMOV UR5, URZ ;  /* 0x000000ff00057c82 */ /* 0x000fe40008000000 */
[----:B------:R-:W-:Y:S01]  /*10f0*/  UMOV UR4, UR6 ;  /* 0x0000000600047c82 */ /* 0x000fe20008000000 */
[----:B------:R-:W-:Y:S01]  /*1100*/  UMOV UR16, 0x0 ;  /* 0x0000000000107882 */ /* 0x000fe20000000000 */
[----:B------:R-:W-:Y:S01]  /*1110*/  UMOV UR17, 0x4088010 ;  /* 0x0408801000117882 */ /* 0x000fe20000000000 */
[----:B------:R-:W-:Y:S01]  /*1120*/  UMOV UR9, 0x80004020 ;  /* 0x8000402000097882 */ /* 0x000fe20000000000 */
[----:B------:R-:W-:Y:S01]  /*1130*/  UMOV UR15, 0xc0004010 ;  /* 0xc0004010000f7882 */ /* 0x000fe20000000000 */
[----:B------:R-:W-:Y:S01]  /*1140*/  UMOV UR4, UR4 ;  /* 0x0000000400047c82 */ /* 0x000fe20008000000 */
[----:B------:R0:W-:Y:S01]  /*1150*/  UTCQMMA gdesc[UR8], gdesc[UR14], tmem[UR28], tmem[UR16], idesc[UR17], !UPT ;  /* 0x00ff100e080075ea */ /* 0x0001e2000f80031c */
[----:B------:R0:W-:Y:S01]  /*1160*/  UTCBAR [UR4], URZ ;  /* 0x000000ff040073e9 */ /* 0x0001e200080000ff */
[----:B------:R-:W-:-:S02]  /*1170*/  NOP ;  /* 0x0000000000007918 */ /* 0x000fc40000000000 */
.L_x_6:
[----:B------:R-:W-:Y:S05]  /*1180*/  @!P2 BRA `(.L_x_7) ;  /* 0x000000000008a947 */ /* 0x000fea0003800000 */
[----:B------:R-:W1:Y:S02]  /*1190*/  SYNCS.PHASECHK.TRANS64.TRYWAIT P4, [UR10+0x1400], RZ ;  /* 0x001400ffff0075a7 */ /* 0x000e64000808110a */
[----:B-1----:R-:W-:Y:S05]  /*11a0*/  @!P4 BRA `(.L_x_8) ;  /* 0x0000003000e8c947 */ /* 0x002fea0003800000 */
.L_x_7:
[----:B------:R-:W-:Y:S06]  /*11b0*/  BAR.SYNC.DEFER_BLOCKING 0x0 ;  /* 0x0000000000007b1d */ /* 0x000fec0000010000 */
[----:B0-----:R-:W0:Y:S02]  /*11c0*/  LDCU UR8, c[0x0][0x3a8] ;  /* 0x00007500ff0877ac */ /* 0x001e240008000800 */
[----:B------:R-:W1:Y:S01]  /*11d0*/  LDC.64 R50, c[0x0][0x390] ;  /* 0x0000e400ff327b82 */ /* 0x000e620000000a00 */
[----:B------:R-:W-:Y:S01]  /*11e0*/  LDTM.16dp32bit_t0_t15.x16 R4, tmem[UR11+0x100000] ;  /* 0x1000000b000479ee */ /* 0x000fe20008a00000 */
[----:B------:R-:W0:Y:S01]  /*11f0*/  LDTM.16dp32bit_t16_t31.x16 R4, tmem[UR11+0x100010] ;  /* 0x1000100b000479ee */ /* 0x000e220008a20000 */
[----:B------:R-:W2:Y:S01]  /*1200*/  LDCU.64 UR16, c[0x0][0x3d0] ;  /* 0x00007a00ff1077ac */ /* 0x000ea20008000a00 */
[----:B------:R-:W-:-:S02]  /*1210*/  PRMT R64, RZ, 0x7610, R64 ;  /* 0x00007610ff407816 */ /* 0x000fc40000000040 */
[----:B------:R-:W-:Y:S02]  /*1220*/  PRMT R60, RZ, 0x7610, R60 ;  /* 0x00007610ff3c7816 */ /* 0x000fe4000000003c */
[----:B------:R-:W-:Y:S02]  /*1230*/  PRMT R68, RZ, 0x7610, R68 ;  /* 0x00007610ff447816 */ /* 0x000fe40000000044 */
[----:B------:R-:W-:Y:S01]  /*1240*/  PRMT R66, RZ, 0x7610, R66 ;  /* 0x00007610ff427816 */ /* 0x000fe20000000042 */
[----:B------:R-:W3:Y:S01]  /*1250*/  @!P1 SYNCS.CCTL.IV [UR10+0x1400] ;  /* 0x00140000ff0099b1 */ /* 0x000ee2000800000a */
[----:B------:R-:W-:Y:S01]  /*1260*/  NOP ;  /* 0x0000000000007918 */ /* 0x000fe20000000000 */
[----:B--2---:R-:W-:Y:S01]  /*1270*/  UIMAD UR4, UR7, UR16, URZ ;  /* 0x00000010070472a4 */ /* 0x004fe2000f8e02ff */
[----:B0-----:R-:W-:Y:S01]  /*1280*/  FMUL R22, R4, UR8 ;  /* 0x0000000804167c20 */ /* 0x001fe20008400000 */
[----:B------:R-:W-:Y:S01]  /*1290*/  FMUL R25, R5, UR8 ;  /* 0x0000000805197c20 */ /* 0x000fe20008400000 */
[----:B------:R-:W-:Y:S01]  /*12a0*/  FMUL R28, R6, UR8 ;  /* 0x00000008061c7c20 */ /* 0x000fe20008400000 */
[----:B------:R-:W-:Y:S01]  /*12b0*/  FMUL R29, R7, UR8 ;  /* 0x00000008071d7c20 */ /* 0x000fe20008400000 */
[----:B------:R-:W-:Y:S01]  /*12c0*/  FMUL R36, R8, UR8 ;  /* 0x0000000808247c20 */ /* 0x000fe20008400000 */
[----:B------:R-:W-:-:S02]  /*12d0*/  USHF.R.S32.HI UR5, URZ, 0x1f, UR4 ;  /* 0x0000001fff057899 */ /* 0x000fc40008011404 */
[----:B------:R-:W-:Y:S01]  /*12e0*/  FMNMX3 R28, R22, R25, R28, !PT ;  /* 0x00000019161c7276 */ /* 0x000fe2000780001c */
[----:B------:R-:W-:Y:S01]  /*12f0*/  FMUL R22, R9, UR8 ;  /* 0x0000000809167c20 */ /* 0x000fe20008400000 */
[----:B------:R-:W-:Y:S02]  /*1300*/  FMUL R25, R10, UR8 ;  /* 0x000000080a197c20 */ /* 0x000fe40008400000 */
[----:B------:R-:W-:Y:S01]  /*1310*/  FMNMX3 R36, R28, R29, R36, !PT ;  /* 0x0000001d1c247276 */ /* 0x000fe20007800024 */
[----:B------:R-:W-:Y:S01]  /*1320*/  FMUL R28, R11, UR8 ;  /* 0x000000080b1c7c20 */ /* 0x000fe20008400000 */
[----:B------:R-:W-:Y:S02]  /*1330*/  FMUL R29, R12, UR8 ;  /* 0x000000080c1d7c20 */ /* 0x000fe40008400000 */
[----:B------:R-:W-:Y:S01]  /*1340*/  FMNMX3 R36, R36, R22, R25, !PT ;  /* 0x0000001624247276 */ /* 0x000fe20007800019 */
[----:B------:R-:W-:Y:S01]  /*1350*/  FMUL R22, R13, UR8 ;  /* 0x000000080d167c20 */ /* 0x000fe20008400000 */
[----:B------:R-:W-:-:S02]  /*1360*/  FMUL R25, R14, UR8 ;  /* 0x000000080e197c20 */ /* 0x000fc40008400000 */
[----:B------:R-:W-:Y:S01]  /*1370*/  FMNMX3 R36, R36, R28, R29, !PT ;  /* 0x0000001c24247276 */ /* 0x000fe2000780001d */
[----:B------:R-:W-:Y:S01]  /*1380*/  FMUL R28, R15, UR8 ;  /* 0x000000080f1c7c20 */ /* 0x000fe20008400000 */
[----:B------:R-:W-:Y:S02]  /*1390*/  FMUL R29, R16, UR8 ;  /* 0x00000008101d7c20 */ /* 0x000fe40008400000 */
[----:B------:R-:W-:Y:S01]  /*13a0*/  FMNMX3 R36, R36, R22, R25, !PT ;  /* 0x0000001624247276 */ /* 0x000fe20007800019 */
[----:B------:R-:W-:Y:S01]  /*13b0*/  FMUL R22, R17, UR8 ;  /* 0x0000000811167c20 */ /* 0x000fe20008400000 */
[----:B------:R-:W-:Y:S02]  /*13c0*/  FMUL R25, R18, UR8 ;  /* 0x0000000812197c20 */ /* 0x000fe40008400000 */
[----:B------:R-:W-:Y:S01]  /*13d0*/  FMNMX3 R29, R36, R28, R29, !PT ;  /* 0x0000001c241d7276 */ /* 0x000fe2000780001d */
[----:B------:R-:W-:-:S03]  /*13e0*/  FMUL R28, R19, UR8 ;  /* 0x00000008131c7c20 */ /* 0x000fc60008400000 */
[----:B------:R-:W-:-:S04]  /*13f0*/  FMNMX3 R25, R29, R22, R25, !PT ;  /* 0x000000161d197276 */ /* 0x000fc80007800019 */
[----:B------:R-:W-:Y:S01]  /*1400*/  FMNMX R36, R28, R25, !PT ;  /* 0x000000191c247209 */ /* 0x000fe20007800000 */
[----:B------:R-:W-:Y:S01]  /*1410*/  IMAD R25, R24, UR17, RZ ;  /* 0x0000001118197c24 */ /* 0x000fe2000f8e02ff */
[----:B------:R-:W0:Y:S03]  /*1420*/  LDC R28, c[0x0][0x3d8] ;  /* 0x0000f600ff1c7b82 */ /* 0x000e260000000800 */
[----:B------:R-:W2:Y:S01]  /*1430*/  SHFL.BFLY PT, R29, R36, 0x10, 0x1f ;  /* 0x0e001f00241d7f89 */ /* 0x000ea200000e0000 */
[----:B-1----:R-:W-:Y:S02]  /*1440*/  IADD3 R50, P4, P5, R25, UR4, R50 ;  /* 0x0000000419327c10 */ /* 0x002fe4000fd9e032 */
[----:B------:R-:W-:Y:S02]  /*1450*/  SHF.R.S32.HI R24, RZ, 0x1f, R25 ;  /* 0x0000001fff187819 */ /* 0x000fe40000011419 */
[----:B--2---:R-:W-:Y:S01]  /*1460*/  FMNMX3 R22, R36, -INF , R29, !PT ;  /* 0xff80000024167876 */ /* 0x004fe2000780001d */
[----:B0-----:R-:W-:-:S04]  /*1470*/  IMAD R29, R21, R28, RZ ;  /* 0x0000001c151d7224 */ /* 0x001fc800078e02ff */
[--C-:B------:R-:W-:Y:S01]  /*1480*/  FFMA R21, R4, UR8, -R22.reuse ;  /* 0x0000000804157c23 */ /* 0x100fe20008000816 */
[--C-:B------:R-:W-:Y:S01]  /*1490*/  FFMA R36, R5, UR8, -R22.reuse ;  /* 0x0000000805247c23 */ /* 0x100fe20008000816 */
[----:B------:R-:W-:Y:S02]  /*14a0*/  IADD3.X R4, PT, PT, R24, UR5, R51, P4, P5 ;  /* 0x0000000518047c10 */ /* 0x000fe4000a7ea433 */
[----:B------:R-:W-:Y:S01]  /*14b0*/  IADD3 R24, P4, PT, R29, R50, RZ ;  /* 0x000000321d187210 */ /* 0x000fe20007f9e0ff */
[----:B------:R-:W-:Y:S01]  /*14c0*/  FMUL R38, R36, 1.4426950216293334961 ;  /* 0x3fb8aa3b24267820 */ /* 0x000fe20000400000 */
[--C-:B------:R-:W-:Y:S01]  /*14d0*/  FFMA R36, R6, UR8, -R22.reuse ;  /* 0x0000000806247c23 */ /* 0x100fe20008000816 */
[----:B------:R-:W-:Y:S01]  /*14e0*/  FMUL R21, R21, 1.4426950216293334961 ;  /* 0x3fb8aa3b15157820 */ /* 0x000fe20000400000 */
[----:B------:R-:W-:Y:S01]  /*14f0*/  LEA.HI.X.SX32 R25, R29, R4, 0x1, P4 ;  /* 0x000000041d197211 */ /* 0x000fe200020f0eff */
[----:B------:R-:W-:Y:S02]  /*1500*/  IMAD R29, R28, 0x4, R29 ;  /* 0x000000041c1d7824 */ /* 0x000fe400078e021d */
[----:B------:R-:W-:Y:S01]  /*1510*/  FMUL R52, R36, 1.4426950216293334961 ;  /* 0x3fb8aa3b24347820 */ /* 0x000fe20000400000 */
[--C-:B------:R-:W-:Y:S01]  /*1520*/  FFMA R36, R7, UR8, -R22.reuse ;  /* 0x0000000807247c23 */ /* 0x100fe20008000816 */
[----:B------:R-:W-:Y:S01]  /*1530*/  MUFU.EX2 R6, R38 ;  /* 0x0000002600067308 */ /* 0x000fe20000000800 */
[----:B------:R-:W-:Y:S01]  /*1540*/  FFMA R11, R11, UR8, -R22 ;  /* 0x000000080b0b7c23 */ /* 0x000fe20008000816 */
[----:B------:R-:W-:Y:S01]  /*1550*/  IADD3 R48, P4, PT, R29, R50, RZ ;  /* 0x000000321d307210 */ /* 0x000fe20007f9e0ff */
[----:B------:R-:W-:Y:S01]  /*1560*/  FMUL R36, R36, 1.4426950216293334961 ;  /* 0x3fb8aa3b24247820 */ /* 0x000fe20000400000 */
[----:B------:R-:W-:Y:S01]  /*1570*/  IMAD R37, R28, 0x4, R29 ;  /* 0x000000041c257824 */ /* 0x000fe200078e021d */
[----:B------:R-:W-:-:S02]  /*1580*/  PRMT R5, RZ, 0x7610, R5 ;  /* 0x00007610ff057816 */ /* 0x000fc40000000005 */
[----:B------:R-:W-:Y:S01]  /*1590*/  LEA.HI.X.SX32 R49, R29, R4, 0x1, P4 ;  /* 0x000000041d317211 */ /* 0x000fe200020f0eff */
[----:B------:R-:W-:Y:S01]  /*15a0*/  FFMA R29, R8, UR8, -R22 ;  /* 0x00000008081d7c23 */ /* 0x000fe20008000816 */
[----:B------:R-:W-:Y:S01]  /*15b0*/  MUFU.EX2 R7, R52 ;  /* 0x0000003400077308 */ /* 0x000fe20000000800 */
[C---:B------:R-:W-:Y:S01]  /*15c0*/  IMAD R53, R28.reuse, 0x4, R37 ;  /* 0x000000041c357824 */ /* 0x040fe200078e0225 */
[----:B------:R-:W-:Y:S01]  /*15d0*/  IADD3 R62, P4, PT, R37, R50, RZ ;  /* 0x00000032253e7210 */ /* 0x000fe20007f9e0ff */
[----:B------:R-:W3:Y:S04]  /*15e0*/  @P2 LDG.E.U8 R5, desc[UR24][R24.64] ;  /* 0x0000001818052981 */ /* 0x000ee8000c1e1100 */
[----:B------:R-:W2:Y:S01]  /*15f0*/  @P2 LDG.E.U8 R64, desc[UR24][R48.64] ;  /* 0x0000001830402981 */ /* 0x000ea2000c1e1100 */
[----:B------:R-:W0:Y:S01]  /*1600*/  MUFU.EX2 R8, R36 ;  /* 0x0000002400087308 */ /* 0x000e220000000800 */
[----:B------:R-:W-:-:S07]  /*1610*/  IMAD R51, R28, 0x4, R53 ;  /* 0x000000041c337824 */ /* 0x000fce00078e0235 */
[----:B------:R-:W1:Y:S01]  /*1620*/  MUFU.EX2 R21, R21 ;  /* 0x0000001500157308 */ /* 0x000e620000000800 */
[C---:B------:R-:W-:Y:S01]  /*1630*/  IMAD R39, R28.reuse, 0x4, R51 ;  /* 0x000000041c277824 */ /* 0x040fe200078e0233 */
[----:B------:R-:W-:Y:S01]  /*1640*/  LEA.HI.X.SX32 R63, R37, R4, 0x1, P4 ;  /* 0x00000004253f7211 */ /* 0x000fe200020f0eff */
[----:B------:R-:W-:Y:S01]  /*1650*/  FMUL R37, R29, 1.4426950216293334961 ;  /* 0x3fb8aa3b1d257820 */ /* 0x000fe20000400000 */
[-C--:B------:R-:W-:Y:S01]  /*1660*/  IADD3 R56, P4, PT, R51, R50.reuse, RZ ;  /* 0x0000003233387210 */ /* 0x080fe20007f9e0ff */
[----:B------:R-:W-:Y:S01]  /*1670*/  IMAD R29, R28, 0x4, R39 ;  /* 0x000000041c1d7824 */ /* 0x000fe200078e0227 */
[----:B------:R-:W-:Y:S02]  /*1680*/  IADD3 R58, P5, PT, R53, R50, RZ ;  /* 0x00000032353a7210 */ /* 0x000fe40007fbe0ff */
[----:B0-----:R-:W-:Y:S02]  /*1690*/  F2FP.SATFINITE.E4M3.F32.PACK_AB_MERGE_C R36, R8, R7, RZ ;  /* 0x000000070824723e */ /* 0x001fe400048070ff */
[-C--:B------:R-:W-:Y:S01]  /*16a0*/  LEA.HI.X.SX32 R57, R51, R4.reuse, 0x1, P4 ;  /* 0x0000000433397211 */ /* 0x080fe200020f0eff */
[----:B------:R-:W-:Y:S01]  /*16b0*/  IMAD R51, R28, 0x4, R29 ;  /* 0x000000041c337824 */ /* 0x000fe200078e021d */
[----:B------:R-:W-:-:S02]  /*16c0*/  LEA.HI.X.SX32 R59, R53, R4, 0x1, P5 ;  /* 0x00000004353b7211 */ /* 0x000fc400028f0eff */
[-C--:B------:R-:W-:Y:S02]  /*16d0*/  IADD3 R52, P5, PT, R29, R50.reuse, RZ ;  /* 0x000000321d347210 */ /* 0x080fe40007fbe0ff */
[----:B-1----:R-:W-:Y:S01]  /*16e0*/  F2FP.SATFINITE.E4M3.F32.PACK_AB_MERGE_C R36, R6, R21, R36 ;  /* 0x000000150624723e */ /* 0x002fe20004807024 */
[----:B------:R-:W-:Y:S01]  /*16f0*/  FADD R6, R21, R6 ;  /* 0x0000000615067221 */ /* 0x000fe20000000000 */
[-C--:B------:R-:W-:Y:S01]  /*1700*/  IADD3 R54, P4, PT, R39, R50.reuse, RZ ;  /* 0x0000003227367210 */ /* 0x080fe20007f9e0ff */
[----:B------:R-:W-:Y:S01]  /*1710*/  FMUL R28, R11, 1.4426950216293334961 ;  /* 0x3fb8aa3b0b1c7820 */ /* 0x000fe20000400000 */
[----:B------:R-:W-:Y:S01]  /*1720*/  IADD3 R50, P6, PT, R51, R50, RZ ;  /* 0x0000003233327210 */ /* 0x000fe20007fde0ff */
[----:B------:R-:W-:Y:S01]  /*1730*/  FADD R21, R7, R6 ;  /* 0x0000000607157221 */ /* 0x000fe20000000000 */
[----:B------:R-:W-:Y:S01]  /*1740*/  LEA.HI.X.SX32 R53, R29, R4, 0x1, P5 ;  /* 0x000000041d357211 */ /* 0x000fe200028f0eff */
[----:B------:R-:W4:Y:S01]  /*1750*/  @P2 LDG.E.U8 R60, desc[UR24][R58.64] ;  /* 0x000000183a3c2981 */ /* 0x000f22000c1e1100 */
[----:B------:R-:W-:-:S02]  /*1760*/  PRMT R11, RZ, 0x7610, R11 ;  /* 0x00007610ff0b7816 */ /* 0x000fc4000000000b */
[----:B------:R-:W-:Y:S02]  /*1770*/  PRMT R7, RZ, 0x7610, R7 ;  /* 0x00007610ff077816 */ /* 0x000fe40000000007 */
[----:B------:R-:W-:Y:S02]  /*1780*/  PRMT R29, RZ, 0x7610, R29 ;  /* 0x00007610ff1d7816 */ /* 0x000fe4000000001d */
[-C--:B------:R-:W-:Y:S01]  /*1790*/  LEA.HI.X.SX32 R55, R39, R4.reuse, 0x1, P4 ;  /* 0x0000000427377211 */ /* 0x080fe200020f0eff */
[----:B------:R-:W5:Y:S01]  /*17a0*/  @P2 LDG.E.U8 R11, desc[UR24][R62.64] ;  /* 0x000000183e0b2981 */ /* 0x000f62000c1e1100 */
[----:B------:R-:W-:-:S03]  /*17b0*/  LEA.HI.X.SX32 R51, R51, R4, 0x1, P6 ;  /* 0x0000000433337211 */ /* 0x000fc600030f0eff */
[----:B------:R-:W2:Y:S04]  /*17c0*/  @P2 LDG.E.U8 R7, desc[UR24][R56.64] ;  /* 0x0000001838072981 */ /* 0x000ea8000c1e1100 */
[----:B------:R-:W4:Y:S04]  /*17d0*/  @P2 LDG.E.U8 R29, desc[UR24][R52.64] ;  /* 0x00000018341d2981 */ /* 0x000f28000c1e1100 */
[----:B------:R-:W4:Y:S04]  /*17e0*/  @P2 LDG.E.U8 R68, desc[UR24][R54.64] ;  /* 0x0000001836442981 */ /* 0x000f28000c1e1100 */
[----:B------:R-:W4:Y:S01]  /*17f0*/  @P2 LDG.E.U8 R66, desc[UR24][R50.64] ;  /* 0x0000001832422981 */ /* 0x000f22000c1e1100 */
[--C-:B------:R-:W-:Y:S01]  /*1800*/  FFMA R4, R9, UR8, -R22.reuse ;  /* 0x0000000809047c23 */ /* 0x100fe20008000816 */
[--C-:B------:R-:W-:Y:S01]  /*1810*/  FFMA R10, R10, UR8, -R22.reuse ;  /* 0x000000080a0a7c23 */ /* 0x100fe20008000816 */
[----:B------:R-:W0:Y:S02]  /*1820*/  MUFU.EX2 R37, R37 ;  /* 0x0000002500257308 */ /* 0x000e240000000800 */
[----:B------:R-:W-:Y:S01]  /*1830*/  FMUL R4, R4, 1.4426950216293334961 ;  /* 0x3fb8aa3b04047820 */ /* 0x000fe20000400000 */
[----:B------:R-:W-:Y:S01]  /*1840*/  FMUL R10, R10, 1.4426950216293334961 ;  /* 0x3fb8aa3b0a0a7820 */ /* 0x000fe20000400000 */
[----:B------:R-:W-:-:S04]  /*1850*/  FFMA R12, R12, UR8, -R22 ;  /* 0x000000080c0c7c23 */ /* 0x000fc80008000816 */
[----:B------:R-:W1:Y:S01]  /*1860*/  MUFU.EX2 R4, R4 ;  /* 0x0000000400047308 */ /* 0x000e620000000800 */
[----:B------:R-:W-:Y:S01]  /*1870*/  FFMA R13, R13, UR8, -R22 ;  /* 0x000000080d0d7c23 */ /* 0x000fe20008000816 */
[----:B------:R-:W-:-:S06]  /*1880*/  FMUL R12, R12, 1.4426950216293334961 ;  /* 0x3fb8aa3b0c0c7820 */ /* 0x000fcc0000400000 */
[----:B------:R-:W-:Y:S01]  /*1890*/  MUFU.EX2 R10, R10 ;  /* 0x0000000a000a7308 */ /* 0x000fe20000000800 */
[----:B------:R-:W-:-:S07]  /*18a0*/  FADD R8, R8, R21 ;  /* 0x0000001508087221 */ /* 0x000fce0000000000 */
[----:B------:R-:W1:Y:S01]  /*18b0*/  MUFU.EX2 R9, R28 ;  /* 0x0000001c00097308 */ /* 0x000e620000000800 */
[----:B------:R-:W-:Y:S01]  /*18c0*/  FMUL R13, R13, 1.4426950216293334961 ;  /* 0x3fb8aa3b0d0d7820 */ /* 0x000fe20000400000 */
[----:B0-----:R-:W-:-:S06]  /*18d0*/  FADD R21, R37, R8 ;  /* 0x0000000825157221 */ /* 0x001fcc0000000000 */
[----:B------:R-:W0:Y:S01]  /*18e0*/  MUFU.EX2 R38, R12 ;  /* 0x0000000c00267308 */ /* 0x000e220000000800 */
[----:B-1----:R-:W-:Y:S01]  /*18f0*/  FADD R21, R4, R21 ;  /* 0x0000001504157221 */ /* 0x002fe20000000000 */
[----:B------:R-:W-:-:S06]  /*1900*/  FFMA R14, R14, UR8, -R22 ;  /* 0x000000080e0e7c23 */ /* 0x000fcc0008000816 */
[----:B------:R-:W1:Y:S01]  /*1910*/  MUFU.EX2 R13, R13 ;  /* 0x0000000d000d7308 */ /* 0x000e620000000800 */
[----:B------:R-:W-:Y:S01]  /*1920*/  F2FP.SATFINITE.E4M3.F32.PACK_AB_MERGE_C R6, R9, R10, RZ ;  /* 0x0000000a0906723e */ /* 0x000fe200048070ff */
[----:B------:R-:W-:Y:S01]  /*1930*/  FADD R10, R10, R21 ;  /* 0x000000150a0a7221 */ /* 0x000fe20000000000 */
[----:B------:R-:W-:Y:S01]  /*1940*/  FFMA R15, R15, UR8, -R22 ;  /* 0x000000080f0f7c23 */ /* 0x000fe20008000816 */
[----:B------:R-:W-:Y:S02]  /*1950*/  FMUL R14, R14, 1.4426950216293334961 ;  /* 0x3fb8aa3b0e0e7820 */ /* 0x000fe40000400000 */
[----:B------:R-:W-:Y:S01]  /*1960*/  FADD R9, R9, R10 ;  /* 0x0000000a09097221 */ /* 0x000fe20000000000 */
[----:B------:R-:W-:Y:S01]  /*1970*/  FMUL R15, R15, 1.4426950216293334961 ;  /* 0x3fb8aa3b0f0f7820 */ /* 0x000fe20000400000 */
[----:B------:R-:W-:Y:S01]  /*1980*/  F2FP.SATFINITE.E4M3.F32.PACK_AB_MERGE_C R37, R4, R37, R6 ;  /* 0x000000250425723e */ /* 0x000fe20004807006 */
[--C-:B------:R-:W-:Y:S01]  /*1990*/  FFMA R16, R16, UR8, -R22.reuse ;  /* 0x0000000810107c23 */ /* 0x100fe20008000816 */
[----:B------:R-:W1:Y:S01]  /*19a0*/  MUFU.EX2 R4, R14 ;  /* 0x0000000e00047308 */ /* 0x000e620000000800 */
[----:B0-----:R-:W-:Y:S01]  /*19b0*/  FADD R6, R38, R9 ;  /* 0x0000000926067221 */ /* 0x001fe20000000000 */
[--C-:B------:R-:W-:Y:S01]  /*19c0*/  FFMA R17, R17, UR8, -R22.reuse ;  /* 0x0000000811117c23 */ /* 0x100fe20008000816 */
[----:B------:R-:W-:Y:S01]  /*19d0*/  FMUL R16, R16, 1.4426950216293334961 ;  /* 0x3fb8aa3b10107820 */ /* 0x000fe20000400000 */
[----:B------:R-:W-:Y:S01]  /*19e0*/  FFMA R18, R18, UR8, -R22 ;  /* 0x0000000812127c23 */ /* 0x000fe20008000816 */
[----:B-1----:R-:W-:-:S03]  /*19f0*/  FADD R9, R13, R6 ;  /* 0x000000060d097221 */ /* 0x002fc60000000000 */
[----:B------:R-:W0:Y:S01]  /*1a00*/  MUFU.EX2 R15, R15 ;  /* 0x0000000f000f7308 */ /* 0x000e220000000800 */
[----:B------:R-:W-:Y:S01]  /*1a10*/  FMUL R6, R17, 1.4426950216293334961 ;  /* 0x3fb8aa3b11067820 */ /* 0x000fe20000400000 */
[----:B------:R-:W-:Y:S01]  /*1a20*/  FMUL R18, R18, 1.4426950216293334961 ;  /* 0x3fb8aa3b12127820 */ /* 0x000fe20000400000 */
[----:B------:R-:W-:-:S05]  /*1a30*/  FFMA R19, R19, UR8, -R22 ;  /* 0x0000000813137c23 */ /* 0x000fca0008000816 */
[----:B------:R-:W1:Y:S01]  /*1a40*/  MUFU.EX2 R39, R16 ;  /* 0x0000001000277308 */ /* 0x000e620000000800 */
[----:B------:R-:W-:Y:S01]  /*1a50*/  FMUL R19, R19, 1.4426950216293334961 ;  /* 0x3fb8aa3b13137820 */ /* 0x000fe20000400000 */
[----:B------:R-:W-:-:S06]  /*1a60*/  FADD R8, R4, R9 ;  /* 0x0000000904087221 */ /* 0x000fcc0000000000 */
[----:B------:R-:W1:Y:S01]  /*1a70*/  MUFU.EX2 R6, R6 ;  /* 0x0000000600067308 */ /* 0x000e620000000800 */
[----:B0-----:R-:W-:-:S07]  /*1a80*/  FADD R8, R15, R8 ;  /* 0x000000080f087221 */ /* 0x001fce0000000000 */
[----:B------:R-:W0:Y:S01]  /*1a90*/  MUFU.EX2 R10, R18 ;  /* 0x00000012000a7308 */ /* 0x000e220000000800 */
[----:B------:R-:W-:Y:S01]  /*1aa0*/  F2FP.SATFINITE.E4M3.F32.PACK_AB_MERGE_C R4, R15, R4, RZ ;  /* 0x000000040f04723e */ /* 0x000fe200048070ff */
[----:B-1----:R-:W-:-:S06]  /*1ab0*/  FADD R15, R39, R8 ;  /* 0x00000008270f7221 */ /* 0x002fcc0000000000 */
[----:B------:R-:W1:Y:S01]  /*1ac0*/  MUFU.EX2 R9, R19 ;  /* 0x0000001300097308 */ /* 0x000e620000000800 */
[----:B------:R-:W-:Y:S01]  /*1ad0*/  FADD R15, R6, R15 ;  /* 0x0000000f060f7221 */ /* 0x000fe20000000000 */
[----:B------:R-:W-:-:S04]  /*1ae0*/  SHF.R.S32.HI R12, RZ, 0x2, R0 ;  /* 0x00000002ff0c7819 */ /* 0x000fc80000011400 */
[----:B------:R-:W-:Y:S01]  /*1af0*/  SGXT R12, R12, 0x1 ;  /* 0x000000010c0c781a */ /* 0x000fe20000000200 */
[----:B0-----:R-:W-:-:S03]  /*1b00*/  FADD R8, R10, R15 ;  /* 0x0000000f0a087221 */ /* 0x001fc60000000000 */
[----:B------:R-:W-:Y:S02]  /*1b10*/  LOP3.LUT R12, R12, 0x90, RZ, 0xc0, !PT ;  /* 0x000000900c0c7812 */ /* 0x000fe400078ec0ff */
[C---:B-1----:R-:W-:Y:S01]  /*1b20*/  F2FP.SATFINITE.E4M3.F32.PACK_AB_MERGE_C R10, R9.reuse, R10, RZ ;  /* 0x0000000a090a723e */ /* 0x042fe200048070ff */
[----:B------:R-:W-:Y:S01]  /*1b30*/  FADD R8, R9, R8 ;  /* 0x0000000809087221 */ /* 0x000fe20000000000 */
[----:B------:R-:W-:-:S05]  /*1b40*/  LOP3.LUT R9, R0, 0x60, RZ, 0xc0, !PT ;  /* 0x0000006000097812 */ /* 0x000fca00078ec0ff */
[----:B------:R-:W-:Y:S02]  /*1b50*/  IMAD R15, R9, 0x10, R12 ;  /* 0x00000010090f7824 */ /* 0x000fe400078e020c */
[----:B------:R-:W-:Y:S01]  /*1b60*/  IMAD.SHL.U32 R12, R0, 0x20, RZ ;  /* 0x00000020000c7824 */ /* 0x000fe200078e00ff */
[----:B------:R-:W0:Y:S02]  /*1b70*/  SHFL.BFLY PT, R9, R8, 0x10, 0x1f ;  /* 0x0e001f0008097f89 */ /* 0x000e2400000e0000 */
[----:B------:R-:W-:Y:S02]  /*1b80*/  LOP3.LUT R15, R15, 0x10, R0, 0x78, !PT ;  /* 0x000000100f0f7812 */ /* 0x000fe400078e7800 */
[----:B------:R-:W-:-:S04]  /*1b90*/  LOP3.LUT R12, R12, 0x160, RZ, 0xc0, !PT ;  /* 0x000001600c0c7812 */ /* 0x000fc800078ec0ff */
[----:B------:R-:W-:Y:S01]  /*1ba0*/  IADD3 R21, PT, PT, R15, UR10, R12 ;  /* 0x0000000a0f157c10 */ /* 0x000fe2000fffe00c */
[----:B------:R-:W-:-:S04]  /*1bb0*/  FADD R12, -R22, -INF ;  /* 0xff800000160c7421 */ /* 0x000fc80000000100 */
[----:B------:R-:W-:Y:S01]  /*1bc0*/  FMUL R28, R12, 1.4426950216293334961 ;  /* 0x3fb8aa3b0c1c7820 */ /* 0x000fe20000400000 */
[----:B------:R-:W-:Y:S02]  /*1bd0*/  F2FP.SATFINITE.E4M3.F32.PACK_AB_MERGE_C R38, R13, R38, R4 ;  /* 0x000000260d26723e */ /* 0x000fe40004807004 */
[----:B------:R-:W-:-:S03]  /*1be0*/  F2FP.SATFINITE.E4M3.F32.PACK_AB_MERGE_C R39, R6, R39, R10 ;  /* 0x000000270627723e */ /* 0x000fc6000480700a */
[----:B------:R-:W1:Y:S01]  /*1bf0*/  MUFU.EX2 R28, R28 ;  /* 0x0000001c001c7308 */ /* 0x000e620000000800 */
[----:B---3--:R-:W-:Y:S04]  /*1c00*/  STS.U8 [R20+UR10+0x1000], R5 ;  /* 0x0010000514007988 */ /* 0x008fe8000800000a */
[----:B-----5:R-:W-:Y:S04]  /*1c10*/  STS.U8 [R20+UR10+0x1100], R11 ;  /* 0x0011000b14007988 */ /* 0x020fe8000800000a */
[----:B--2---:R-:W-:Y:S04]  /*1c20*/  STS.U8 [R20+UR10+0x1200], R7 ;  /* 0x0012000714007988 */ /* 0x004fe8000800000a */
[----:B----4-:R0:W-:Y:S04]  /*1c30*/  STS.U8 [R20+UR10+0x1300], R29 ;  /* 0x0013001d14007988 */ /* 0x0101e8000800000a */
[----:B------:R2:W-:Y:S04]  /*1c40*/  STS.U8 [R3+UR10+0x1080], R64 ;  /* 0x0010804003007988 */ /* 0x0005e8000800000a */
[----:B------:R2:W-:Y:S01]  /*1c50*/  STS.U8 [R3+UR10+0x1180], R60 ;  /* 0x0011803c03007988 */ /* 0x0005e2000800000a */
[----:B0-----:R-:W-:-:S03]  /*1c60*/  FADD R29, R8, R9 ;  /* 0x00000009081d7221 */ /* 0x001fc60000000000 */
[----:B------:R2:W-:Y:S04]  /*1c70*/  STS.U8 [R3+UR10+0x1280], R68 ;  /* 0x0012804403007988 */ /* 0x0005e8000800000a */
[----:B------:R2:W-:Y:S04]  /*1c80*/  STS.U8 [R3+UR10+0x1380], R66 ;  /* 0x0013804203007988 */ /* 0x0005e8000800000a */
[----:B------:R2:W-:Y:S01]  /*1c90*/  STS.128 [R21+0x800], R36 ;  /* 0x0008002415007388 */ /* 0x0005e20000000c00 */
[----:B------:R-:W0:Y:S01]  /*1ca0*/  LDTM.16dp32bit_t0_t15.x16 R4, tmem[UR11] ;  /* 0x0000000b000479ee */ /* 0x000e220008a00000 */
[----:B------:R-:W3:Y:S01]  /*1cb0*/  LDTM.16dp32bit_t16_t31.x16 R4, tmem[UR11+0x10] ;  /* 0x0000100b000479ee */ /* 0x000ee20008a20000 */
[----:B------:R-:W-:Y:S01]  /*1cc0*/  NOP ;  /* 0x0000000000007918 */ /* 0x000fe20000000000 */
[----:B-1----:R-:W-:Y:S05]  /*1cd0*/  @!P2 BRA `(.L_x_9) ;  /* 0x000000000048a947 */ /* 0x002fea0003800000 */
[C---:B0--3--:R-:W-:Y:S01]  /*1ce0*/  FMUL R4, R28.reuse, R4 ;  /* 0x000000041c047220 */ /* 0x049fe20000400000 */
[C---:B------:R-:W-:Y:S01]  /*1cf0*/  FMUL R5, R28.reuse, R5 ;  /* 0x000000051c057220 */ /* 0x040fe20000400000 */
        /* <DEDUP_REMOVED lines=13> */
[----:B------:R-:W-:-:S04]  /*1dd0*/  FMUL R19, R28, R19 ;  /* 0x000000131c137220 */ /* 0x000fc80000400000 */
[----:B------:R1:W-:Y:S01]  /*1de0*/  STTM.16dp32bit_t0_t15.x16 tmem[UR11], R4 ;  /* 0x00000004000079ed */ /* 0x0003e20008a0000b */
[----:B------:R1:W-:Y:S02]  /*1df0*/  STTM.16dp32bit_t16_t31.x16 tmem[UR11+0x10], R4 ;  /* 0x00001004000079ed */ /* 0x0003e40008a2000b */
.L_x_9:
[----:B---3--:R-:W3:Y:S02]  /*1e00*/  FENCE.VIEW.ASYNC.T ;  /* 0x00000000000073c6 */ /* 0x008ee40000000200 */
[----:B---3--:R-:W-:Y:S01]  /*1e10*/  BAR.SYNC.DEFER_BLOCKING 0x0 ;  /* 0x0000000000007b1d */ /* 0x008fe20000010000 */
[----:B------:R-:W-:Y:S01]  /*1e20*/  UIADD3 UR13, UPT, UPT, UR13, -0x20, URZ ;  /* 0xffffffe00d0d7890 */ /* 0x000fe2000fffe0ff */
[----:B------:R-:W-:-:S03]  /*1e30*/  FADD R28, R28, R29 ;  /* 0x0000001d1c1c7221 */ /* 0x000fc60000000000 */
[----:B------:R-:W-:Y:S01]  /*1e40*/  UISETP.GE.AND UP1, UPT, UR13, 0x1, UPT ;  /* 0x000000010d00788c */ /* 0x000fe2000bf26270 */
[----:B------:R3:W-:Y:S06]  /*1e50*/  MEMBAR.ALL.CTA ;  /* 0x0000000000007992 */ /* 0x0007ec0000008000 */
[----:B---3--:R-:W3:Y:S02]  /*1e60*/  FENCE.VIEW.ASYNC.S ;  /* 0x00000000000073c6 */ /* 0x008ee40000000000 */
[----:B---3--:R-:W-:Y:S06]  /*1e70*/  BAR.SYNC.DEFER_BLOCKING 0x0 ;  /* 0x0000000000007b1d */ /* 0x008fec0000010000 */
[----:B------:R-:W-:Y:S05]  /*1e80*/  @!P3 BRA `(.L_x_10) ;  /* 0x000000000040b947 */ /* 0x000fea0003800000 */
[----:B------:R-:W-:Y:S02]  /*1e90*/  UIADD3 UR4, UPT, UPT, UR10, 0x800, URZ ;  /* 0x000008000a047890 */ /* 0x000fe4000fffe0ff */
[----:B------:R-:W-:Y:S02]  /*1ea0*/  UIADD3 UR5, UPT, UPT, UR10, 0x1000, URZ ;  /* 0x000010000a057890 */ /* 0x000fe4000fffe0ff */
[----:B------:R-:W-:Y:S02]  /*1eb0*/  USHF.R.U32.HI UR4, URZ, 0x4, UR4 ;  /* 0x00000004ff047899 */ /* 0x000fe40008011604 */
[----:B------:R-:W-:Y:S02]  /*1ec0*/  USHF.R.U32.HI UR5, URZ, 0x4, UR5 ;  /* 0x00000004ff057899 */ /* 0x000fe40008011605 */
[----:B------:R-:W-:Y:S02]  /*1ed0*/  USGXT.U32 UR8, UR4, 0xe ;  /* 0x0000000e0408789a */ /* 0x000fe40008000000 */
[----:B------:R-:W-:Y:S01]  /*1ee0*/  USGXT.U32 UR14, UR5, 0xe ;  /* 0x0000000e050e789a */ /* 0x000fe20008000000 */
[----:B------:R-:W-:-:S02]  /*1ef0*/  UMOV UR4, UR12 ;  /* 0x0000000c00047c82 */ /* 0x000fc40008000000 */
[----:B------:R-:W-:Y:S01]  /*1f00*/  UMOV UR5, URZ ;  /* 0x000000ff00057c82 */ /* 0x000fe20008000000 */
[----:B------:R-:W-:Y:S01]  /*1f10*/  UMOV UR20, 0x0 ;  /* 0x0000000000147882 */ /* 0x000fe20000000000 */
[----:B------:R-:W-:Y:S01]  /*1f20*/  UMOV UR21, 0x4080010 ;  /* 0x0408001000157882 */ /* 0x000fe20000000000 */
[----:B------:R-:W-:Y:S01]  /*1f30*/  UMOV UR9, 0xc0004010 ;  /* 0xc000401000097882 */ /* 0x000fe20000000000 */
[----:B------:R-:W-:Y:S01]  /*1f40*/  UMOV UR15, 0xc0004010 ;  /* 0xc0004010000f7882 */ /* 0x000fe20000000000 */
[----:B------:R-:W-:Y:S01]  /*1f50*/  UMOV UR4, UR4 ;  /* 0x0000000400047c82 */ /* 0x000fe20008000000 */
[----:B------:R3:W-:Y:S01]  /*1f60*/  UTCQMMA gdesc[UR8], gdesc[UR14], tmem[UR26], tmem[UR20], idesc[UR21], UPT ;  /* 0x00ff140e080075ea */ /* 0x0007e2000b80031a */
[----:B------:R3:W-:Y:S01]  /*1f70*/  UTCBAR [UR4], URZ ;  /* 0x000000ff040073e9 */ /* 0x0007e200080000ff */
[----:B------:R-:W-:Y:S02]  /*1f80*/  NOP ;  /* 0x0000000000007918 */ /* 0x000fe40000000000 */
.L_x_10:
[----:B------:R-:W-:Y:S01]  /*1f90*/  FSEL R22, R22, -INF , P2 ;  /* 0xff80000016167808 */ /* 0x000fe20001000000 */
[----:B---3--:R-:W-:Y:S01]  /*1fa0*/  UMOV UR4, URZ ;  /* 0x000000ff00047c82 */ /* 0x008fe20008000000 */
[----:B------:R-:W-:Y:S01]  /*1fb0*/  FSEL R28, R28, 1, P2 ;  /* 0x3f8000001c1c7808 */ /* 0x000fe20001000000 */
[----:B------:R-:W-:Y:S06]  /*1fc0*/  BRA.U !UP1, `(.L_x_11) ;  /* 0x0000001109587547 */ /* 0x000fec000b800000 */
[----:B------:R-:W-:Y:S01]  /*1fd0*/  UIADD3 UR5, UPT, UPT, UR10, 0x800, URZ ;  /* 0x000008000a057890 */ /* 0x000fe2000fffe0ff */
[----:B------:R-:W-:Y:S01]  /*1fe0*/  IMAD.SHL.U32 R23, R23, 0x20, RZ ;  /* 0x0000002017177824 */ /* 0x000fe200078e00ff */
[----:B------:R-:W-:Y:S01]  /*1ff0*/  UIADD3 UR4, UPT, UPT, UR10, 0x1800, URZ ;  /* 0x000018000a047890 */ /* 0x000fe2000fffe0ff */
[----:B--2---:R-:W-:Y:S01]  /*2000*/  IMAD.MOV.U32 R39, RZ, RZ, R22 ;  /* 0x000000ffff277224 */ /* 0x004fe200078e0016 */
[----:B------:R-:W-:Y:S01]  /*2010*/  USHF.L.U32 UR20, UR17, 0x5, URZ ;  /* 0x0000000511147899 */ /* 0x000fe200080006ff */
[----:B------:R-:W-:Y:S01]  /*2020*/  IMAD.MOV.U32 R37, RZ, RZ, RZ ;  /* 0x000000ffff257224 */ /* 0x000fe200078e00ff */
[----:B------:R-:W-:Y:S01]  /*2030*/  USHF.R.U32.HI UR5, URZ, 0x4, UR5 ;  /* 0x00000004ff057899 */ /* 0x000fe20008011605 */
[----:B------:R-:W-:Y:S01]  /*2040*/  IMAD.MOV.U32 R29, RZ, RZ, R23 ;  /* 0x000000ffff1d7224 */ /* 0x000fe200078e0017 */
[----:B------:R-:W-:Y:S02]  /*2050*/  USHF.R.U32.HI UR23, URZ, 0x4, UR10 ;  /* 0x00000004ff177899 */ /* 0x000fe4000801160a */
[----:B------:R-:W-:-:S02]  /*2060*/  USHF.R.U32.HI UR18, URZ, 0x4, UR6 ;  /* 0x00000004ff127899 */ /* 0x000fc40008011606 */
[----:B------:R-:W-:Y:S02]  /*2070*/  USHF.R.U32.HI UR4, URZ, 0x4, UR4 ;  /* 0x00000004ff047899 */ /* 0x000fe40008011604 */
[----:B------:R-:W-:Y:S02]  /*2080*/  UISETP.NE.U32.AND UP1, UPT, UR19, URZ, UPT ;  /* 0x000000ff1300728c */ /* 0x000fe4000bf25070 */
[----:B------:R-:W-:Y:S01]  /*2090*/  USGXT.U32 UR27, UR5, 0xe ;  /* 0x0000000e051b789a */ /* 0x000fe20008000000 */
[----:B------:R-:W2:Y:S01]  /*20a0*/  LDCU UR29, c[0x0][0x3a8] ;  /* 0x00007500ff1d77ac */ /* 0x000ea20008000800 */
[----:B------:R-:W-:Y:S02]  /*20b0*/  USGXT.U32 UR23, UR23, 0xe ;  /* 0x0000000e1717789a */ /* 0x000fe40008000000 */
[----:B------:R-:W-:Y:S02]  /*20c0*/  USGXT.U32 UR18, UR18, 0xe ;  /* 0x0000000e1212789a */ /* 0x000fe40008000000 */
[----:B------:R-:W-:Y:S01]  /*20d0*/  USGXT.U32 UR19, UR4, 0xe ;  /* 0x0000000e0413789a */ /* 0x000fe20008000000 */
[----:B------:R-:W-:Y:S01]  /*20e0*/  UMOV UR21, 0x1 ;  /* 0x0000000100157882 */ /* 0x000fe20000000000 */
[----:B------:R-:W-:Y:S01]  /*20f0*/  UMOV UR5, URZ ;  /* 0x000000ff00057c82 */ /* 0x000fe20008000000 */
[----:B------:R-:W-:Y:S01]  /*2100*/  UMOV UR6, URZ ;  /* 0x000000ff00067c82 */ /* 0x000fe20008000000 */
[----:B------:R-:W-:-:S08]  /*2110*/  UMOV UR22, UR20 ;  /* 0x0000001400167c82 */ /* 0x000fd00008000000 */
.L_x_16:
[----:B01----:R-:W-:Y:S02]  /*2120*/  SHF.R.S32.HI R15, RZ, 0x1f, R29 ;  /* 0x0000001fff0f7819 */ /* 0x003fe4000001141d */
[C---:B------:R-:W-:Y:S02]  /*2130*/  IADD3 R18, P2, PT, R29.reuse, R46, RZ ;  /* 0x0000002e1d127210 */ /* 0x040fe40007f5e0ff */
[----:B------:R-:W-:-:S03]  /*2140*/  IADD3 R16, P3, PT, R29, R42, RZ ;  /* 0x0000002a1d107210 */ /* 0x000fc60007f7e0ff */
[----:B------:R-:W-:Y:S01]  /*2150*/  IMAD.X R19, R15, 0x1, R47, P2 ;  /* 0x000000010f137824 */ /* 0x000fe200010e062f */
[----:B------:R-:W-:Y:S01]  /*2160*/  IADD3 R12, P2, PT, R29, R34, RZ ;  /* 0x000000221d0c7210 */ /* 0x000fe20007f5e0ff */
[----:B------:R-:W-:Y:S01]  /*2170*/  IMAD.X R17, R15, 0x1, R43, P3 ;  /* 0x000000010f117824 */ /* 0x000fe200018e062b */
[----:B------:R-:W-:-:S03]  /*2180*/  IADD3 R4, P3, PT, R29, R30, RZ ;  /* 0x0000001e1d047210 */ /* 0x000fc60007f7e0ff */
[----:B------:R-:W-:Y:S01]  /*2190*/  IMAD.X R13, R15, 0x1, R35, P2 ;  /* 0x000000010f0d7824 */ /* 0x000fe200010e0623 */
[----:B------:R-:W-:Y:S01]  /*21a0*/  IADD3 R6, P2, PT, R29, R44, RZ ;  /* 0x0000002c1d067210 */ /* 0x000fe20007f5e0ff */
[----:B------:R-:W-:Y:S01]  /*21b0*/  IMAD.X R5, R15, 0x1, R31, P3 ;  /* 0x000000010f057824 */ /* 0x000fe200018e061f */
[C---:B------:R-:W-:Y:S01]  /*21c0*/  IADD3 R10, P3, PT, R29.reuse, R40, RZ ;  /* 0x000000281d0a7210 */ /* 0x040fe20007f7e0ff */
[----:B------:R-:W3:Y:S01]  /*21d0*/  LDG.E.U8 R19, desc[UR24][R18.64] ;  /* 0x0000001812137981 */ /* 0x000ee2000c1e1100 */
[----:B------:R-:W-:Y:S01]  /*21e0*/  IADD3 R8, P4, PT, R29, R32, RZ ;  /* 0x000000201d087210 */ /* 0x000fe20007f9e0ff */
[----:B------:R-:W-:Y:S01]  /*21f0*/  IMAD.X R7, R15, 0x1, R45, P2 ;  /* 0x000000010f077824 */ /* 0x000fe200010e062d */
[----:B------:R-:W-:Y:S01]  /*2200*/  IADD3 R14, P2, PT, R29, R26, RZ ;  /* 0x0000001a1d0e7210 */ /* 0x000fe20007f5e0ff */
[C---:B------:R-:W-:Y:S01]  /*2210*/  IMAD.X R11, R15.reuse, 0x1, R41, P3 ;  /* 0x000000010f0b7824 */ /* 0x040fe200018e0629 */
[----:B------:R-:W4:Y:S01]  /*2220*/  LDG.E.U8 R17, desc[UR24][R16.64] ;  /* 0x0000001810117981 */ /* 0x000f22000c1e1100 */
[----:B------:R-:W-:-:S02]  /*2230*/  IMAD.X R9, R15, 0x1, R33, P4 ;  /* 0x000000010f097824 */ /* 0x000fc400020e0621 */
[----:B------:R-:W-:Y:S01]  /*2240*/  IMAD.X R15, R15, 0x1, R27, P2 ;  /* 0x000000010f0f7824 */ /* 0x000fe200010e061b */
[----:B------:R-:W5:Y:S04]  /*2250*/  LDG.E.U8 R13, desc[UR24][R12.64] ;  /* 0x000000180c0d7981 */ /* 0x000f68000c1e1100 */
[----:B--2---:R-:W2:Y:S04]  /*2260*/  LDG.E.U8 R5, desc[UR24][R4.64] ;  /* 0x0000001804057981 */ /* 0x004ea8000c1e1100 */
[----:B------:R-:W2:Y:S04]  /*2270*/  LDG.E.U8 R6, desc[UR24][R6.64] ;  /* 0x0000001806067981 */ /* 0x000ea8000c1e1100 */
[----:B------:R-:W2:Y:S04]  /*2280*/  LDG.E.U8 R10, desc[UR24][R10.64] ;  /* 0x000000180a0a7981 */ /* 0x000ea8000c1e1100 */
[----:B------:R-:W2:Y:S04]  /*2290*/  LDG.E.U8 R8, desc[UR24][R8.64] ;  /* 0x0000001808087981 */ /* 0x000ea8000c1e1100 */
[----:B------:R-:W2:Y:S01]  /*22a0*/  LDG.E.U8 R14, desc[UR24][R14.64] ;  /* 0x000000180e0e7981 */ /* 0x000ea2000c1e1100 */
[----:B------:R-:W-:Y:S01]  /*22b0*/  UMOV UR8, 0x1 ;  /* 0x0000000100087882 */ /* 0x000fe20000000000 */
[----:B------:R-:W-:Y:S01]  /*22c0*/  VOTEU.ALL UP2, P1 ;  /* 0x0000000000ff7886 */ /* 0x000fe20000840000 */
[----:B------:R-:W-:-:S04]  /*22d0*/  @!UP0 UIADD3 UR8, UPT, UPT, -UR8, 0x100000, URZ ;  /* 0x0010000008088890 */ /* 0x000fc8000fffe1ff */
[----:B------:R-:W-:Y:S02]  /*22e0*/  @!UP0 USHF.L.U32 UR9, UR8, 0xb, URZ ;  /* 0x0000000b08098899 */ /* 0x000fe400080006ff */
[----:B------:R-:W-:Y:S01]  /*22f0*/  @!UP0 USHF.L.U32 UR8, UR8, 0x1, URZ ;  /* 0x0000000108088899 */ /* 0x000fe200080006ff */
[----:B---3--:R0:W-:Y:S04]  /*2300*/  STS.U8 [R20+UR10+0x1400], R19 ;  /* 0x0014001314007988 */ /* 0x0081e8000800000a */
[----:B----4-:R0:W-:Y:S04]  /*2310*/  STS.U8 [R20+UR10+0x1500], R17 ;  /* 0x0015001114007988 */ /* 0x0101e8000800000a */
[----:B-----5:R0:W-:Y:S04]  /*2320*/  STS.U8 [R20+UR10+0x1600], R13 ;  /* 0x0016000d14007988 */ /* 0x0201e8000800000a */
[----:B--2---:R0:W-:Y:S04]  /*2330*/  STS.U8 [R20+UR10+0x1700], R5 ;  /* 0x0017000514007988 */ /* 0x0041e8000800000a */
[----:B------:R0:W-:Y:S04]  /*2340*/  STS.U8 [R3+UR10+0x1480], R6 ;  /* 0x0014800603007988 */ /* 0x0001e8000800000a */
[----:B------:R0:W-:Y:S04]  /*2350*/  STS.U8 [R3+UR10+0x1580], R10 ;  /* 0x0015800a03007988 */ /* 0x0001e8000800000a */
[----:B------:R0:W-:Y:S04]  /*2360*/  STS.U8 [R3+UR10+0x1680], R8 ;  /* 0x0016800803007988 */ /* 0x0001e8000800000a */
[----:B------:R0:W-:Y:S01]  /*2370*/  STS.U8 [R3+UR10+0x1780], R14 ;  /* 0x0017800e03007988 */ /* 0x0001e2000800000a */
[----:B------:R1:W-:Y:S06]  /*2380*/  MEMBAR.ALL.CTA ;  /* 0x0000000000007992 */ /* 0x0003ec0000008000 */
[----:B-1----:R-:W-:Y:S04]  /*2390*/  FENCE.VIEW.ASYNC.S ;  /* 0x00000000000073c6 */ /* 0x002fe80000000000 */
[----:B------:R-:W1:Y:S02]  /*23a0*/  FENCE.VIEW.ASYNC.S ;  /* 0x00000000000073c6 */ /* 0x000e640000000000 */
[----:B-1----:R0:W1:Y:S02]  /*23b0*/  @!UP2 SYNCS.EXCH.64 URZ, [UR10+0x1c10], UR8 ;  /* 0x001c10080affa5b2 */ /* 0x0020640008000100 */
[----:B-1----:R-:W-:Y:S06]  /*23c0*/  BAR.SYNC.DEFER_BLOCKING 0x0 ;  /* 0x0000000000007b1d */ /* 0x002fec0000010000 */
[----:B0-----:R-:W-:Y:S05]  /*23d0*/  BRA.U UP1, `(.L_x_12) ;  /* 0x0000000101307547 */ /* 0x001fea000b800000 */
[----:B------:R-:W-:Y:S01]  /*23e0*/  UIADD3 UR8, UPT, UPT, UR10, 0x1c10, URZ ;  /* 0x00001c100a087890 */ /* 0x000fe2000fffe0ff */
[----:B------:R-:W-:Y:S01]  /*23f0*/  UMOV UR9, URZ ;  /* 0x000000ff00097c82 */ /* 0x000fe20008000000 */
[----:B------:R-:W-:Y:S01]  /*2400*/  UMOV UR16, UR23 ;  /* 0x0000001700107c82 */ /* 0x000fe20008000000 */
[----:B------:R-:W-:Y:S01]  /*2410*/  UMOV UR17, 0x80004020 ;  /* 0x8000402000117882 */ /* 0x000fe20000000000 */
[----:B------:R-:W-:Y:S01]  /*2420*/  UMOV UR14, UR18 ;  /* 0x00000012000e7c82 */ /* 0x000fe20008000000 */
[----:B------:R-:W-:Y:S01]  /*2430*/  UMOV UR15, 0xc0004010 ;  /* 0xc0004010000f7882 */ /* 0x000fe20000000000 */
[----:B------:R-:W-:Y:S01]  /*2440*/  UMOV UR30, 0x0 ;  /* 0x00000000001e7882 */ /* 0x000fe20000000000 */
[----:B------:R-:W-:Y:S01]  /*2450*/  UMOV UR31, 0x4088010 ;  /* 0x04088010001f7882 */ /* 0x000fe20000000000 */
[----:B------:R-:W-:Y:S01]  /*2460*/  UMOV UR8, UR8 ;  /* 0x0000000800087c82 */ /* 0x000fe20008000000 */
[----:B------:R0:W-:Y:S01]  /*2470*/  UTCQMMA gdesc[UR16], gdesc[UR14], tmem[UR28], tmem[UR30], idesc[UR31], !UPT ;  /* 0x00ff1e0e100075ea */ /* 0x0001e2000f80031c */
[----:B------:R0:W-:Y:S01]  /*2480*/  UTCBAR [UR8], URZ ;  /* 0x000000ff080073e9 */ /* 0x0001e200080000ff */
[----:B------:R-:W-:-:S02]  /*2490*/  NOP ;  /* 0x0000000000007918 */ /* 0x000fc40000000000 */
.L_x_12:
[----:B------:R-:W1:Y:S02]  /*24a0*/  SYNCS.PHASECHK.TRANS64.TRYWAIT P2, [UR10+0x1c10], RZ ;  /* 0x001c10ffff0075a7 */ /* 0x000e64000804110a */
[----:B-1----:R-:W-:Y:S05]  /*24b0*/  @!P2 BRA `(.L_x_13) ;  /* 0x000000200030a947 */ /* 0x002fea0003800000 */
.L_x_22:
[----:B------:R-:W-:Y:S01]  /*24c0*/  BAR.SYNC.DEFER_BLOCKING 0x0 ;  /* 0x0000000000007b1d */ /* 0x000fe20000010000 */
[----:B------:R-:W-:-:S05]  /*24d0*/  IMAD.U32 R37, R37, -0x80000000, RZ ;  /* 0x8000000025257824 */ /* 0x000fca00078e00ff */
[----:B------:R-:W-:Y:S01]  /*24e0*/  LDTM.16dp32bit_t0_t15.x16 R4, tmem[UR11+0x100000] ;  /* 0x1000000b000479ee */ /* 0x000fe20008a00000 */
[----:B------:R-:W1:Y:S01]  /*24f0*/  LDTM.16dp32bit_t16_t31.x16 R4, tmem[UR11+0x100010] ;  /* 0x1000100b000479ee */ /* 0x000e620008a20000 */
[----:B------:R-:W2:Y:S01]  /*2500*/  @!P1 SYNCS.CCTL.IV [UR10+0x1c10] ;  /* 0x001c1000ff0099b1 */ /* 0x000ea2000800000a */
[----:B------:R-:W-:Y:S01]  /*2510*/  NOP ;  /* 0x0000000000007918 */ /* 0x000fe20000000000 */
[----:B-1----:R-:W-:Y:S01]  /*2520*/  FMUL R22, R4, UR29 ;  /* 0x0000001d04167c20 */ /* 0x002fe20008400000 */
[----:B------:R-:W-:Y:S01]  /*2530*/  FMUL R61, R5, UR29 ;  /* 0x0000001d053d7c20 */ /* 0x000fe20008400000 */
[----:B------:R-:W-:Y:S01]  /*2540*/  FMUL R36, R6, UR29 ;  /* 0x0000001d06247c20 */ /* 0x000fe20008400000 */
[----:B--2---:R-:W1:Y:S04]  /*2550*/  SYNCS.PHASECHK.TRANS64.TRYWAIT P2, [UR12], R37 ;  /* 0x00000025ff0075a7 */ /* 0x004e68000804110c */
[----:B------:R-:W-:Y:S01]  /*2560*/  FMNMX3 R36, R22, R61, R36, !PT ;  /* 0x0000003d16247276 */ /* 0x000fe20007800024 */
[----:B------:R-:W-:Y:S01]  /*2570*/  FMUL R22, R7, UR29 ;  /* 0x0000001d07167c20 */ /* 0x000fe20008400000 */
[----:B------:R-:W-:-:S05]  /*2580*/  FMUL R61, R8, UR29 ;  /* 0x0000001d083d7c20 */ /* 0x000fca0008400000 */
        /* <DEDUP_REMOVED lines=16> */
[----:B------:R-:W-:-:S05]  /*2690*/  FMUL R22, R19, UR29 ;  /* 0x0000001d13167c20 */ /* 0x000fca0008400000 */
[----:B------:R-:W-:-:S05]  /*26a0*/  FMNMX R38, R22, R61, !PT ;  /* 0x0000003d16267209 */ /* 0x000fca0007800000 */
[----:B------:R-:W2:Y:S02]  /*26b0*/  SHFL.BFLY PT, R22, R38, 0x10, 0x1f ;  /* 0x0e001f0026167f89 */ /* 0x000ea400000e0000 */
[----:B--2---:R-:W-:-:S05]  /*26c0*/  FMNMX3 R22, R38, R22, R39, !PT ;  /* 0x0000001626167276 */ /* 0x004fca0007800027 */
[--C-:B------:R-:W-:Y:S01]  /*26d0*/  FFMA R4, R4, UR29, -R22.reuse ;  /* 0x0000001d04047c23 */ /* 0x100fe20008000816 */
[--C-:B------:R-:W-:Y:S01]  /*26e0*/  FFMA R5, R5, UR29, -R22.reuse ;  /* 0x0000001d05057c23 */ /* 0x100fe20008000816 */
[--C-:B------:R-:W-:Y:S01]  /*26f0*/  FFMA R6, R6, UR29, -R22.reuse ;  /* 0x0000001d06067c23 */ /* 0x100fe20008000816 */
[--C-:B------:R-:W-:Y:S01]  /*2700*/  FFMA R7, R7, UR29, -R22.reuse ;  /* 0x0000001d07077c23 */ /* 0x100fe20008000816 */
[----:B------:R-:W-:Y:S01]  /*2710*/  FMUL R36, R4, 1.4426950216293334961 ;  /* 0x3fb8aa3b04247820 */ /* 0x000fe20000400000 */
[----:B------:R-:W-:Y:S01]  /*2720*/  FMUL R5, R5, 1.4426950216293334961 ;  /* 0x3fb8aa3b05057820 */ /* 0x000fe20000400000 */
[----:B------:R-:W-:Y:S01]  /*2730*/  FMUL R4, R6, 1.4426950216293334961 ;  /* 0x3fb8aa3b06047820 */ /* 0x000fe20000400000 */
[----:B------:R-:W-:Y:S01]  /*2740*/  FMUL R7, R7, 1.4426950216293334961 ;  /* 0x3fb8aa3b07077820 */ /* 0x000fe20000400000 */
[--C-:B------:R-:W-:Y:S01]  /*2750*/  FFMA R8, R8, UR29, -R22.reuse ;  /* 0x0000001d08087c23 */ /* 0x100fe20008000816 */
[--C-:B------:R-:W-:Y:S01]  /*2760*/  FFMA R9, R9, UR29, -R22.reuse ;  /* 0x0000001d09097c23 */ /* 0x100fe20008000816 */
[----:B------:R-:W-:Y:S01]  /*2770*/  MUFU.EX2 R36, R36 ;  /* 0x0000002400247308 */ /* 0x000fe20000000800 */
[--C-:B------:R-:W-:Y:S01]  /*2780*/  FFMA R10, R10, UR29, -R22.reuse ;  /* 0x0000001d0a0a7c23 */ /* 0x100fe20008000816 */
[----:B------:R-:W-:Y:S01]  /*2790*/  FMUL R6, R8, 1.4426950216293334961 ;  /* 0x3fb8aa3b08067820 */ /* 0x000fe20000400000 */
[----:B------:R-:W-:Y:S01]  /*27a0*/  FMUL R9, R9, 1.4426950216293334961 ;  /* 0x3fb8aa3b09097820 */ /* 0x000fe20000400000 */
[--C-:B------:R-:W-:Y:S01]  /*27b0*/  FFMA R11, R11, UR29, -R22.reuse ;  /* 0x0000001d0b0b7c23 */ /* 0x100fe20008000816 */
[--C-:B------:R-:W-:Y:S01]  /*27c0*/  FFMA R13, R13, UR29, -R22.reuse ;  /* 0x0000001d0d0d7c23 */ /* 0x100fe20008000816 */
[----:B------:R-:W-:Y:S01]  /*27d0*/  FMUL R8, R10, 1.4426950216293334961 ;  /* 0x3fb8aa3b0a087820 */ /* 0x000fe20000400000 */
[--C-:B------:R-:W-:Y:S01]  /*27e0*/  FFMA R12, R12, UR29, -R22.reuse ;  /* 0x0000001d0c0c7c23 */ /* 0x100fe20008000816 */
[----:B------:R-:W2:Y:S01]  /*27f0*/  MUFU.EX2 R5, R5 ;  /* 0x0000000500057308 */ /* 0x000ea20000000800 */
[----:B------:R-:W-:Y:S01]  /*2800*/  FMUL R65, R11, 1.4426950216293334961 ;  /* 0x3fb8aa3b0b417820 */ /* 0x000fe20000400000 */
[----:B------:R-:W-:Y:S01]  /*2810*/  FMUL R11, R13, 1.4426950216293334961 ;  /* 0x3fb8aa3b0d0b7820 */ /* 0x000fe20000400000 */
[--C-:B------:R-:W-:Y:S01]  /*2820*/  FFMA R13, R15, UR29, -R22.reuse ;  /* 0x0000001d0f0d7c23 */ /* 0x100fe20008000816 */
[----:B------:R-:W-:Y:S01]  /*2830*/  FMUL R38, R12, 1.4426950216293334961 ;  /* 0x3fb8aa3b0c267820 */ /* 0x000fe20000400000 */
[--C-:B------:R-:W-:Y:S01]  /*2840*/  FFMA R14, R14, UR29, -R22.reuse ;  /* 0x0000001d0e0e7c23 */ /* 0x100fe20008000816 */
[--C-:B------:R-:W-:Y:S01]  /*2850*/  FFMA R16, R16, UR29, -R22.reuse ;  /* 0x0000001d10107c23 */ /* 0x100fe20008000816 */
[----:B------:R-:W-:Y:S01]  /*2860*/  FMUL R13, R13, 1.4426950216293334961 ;  /* 0x3fb8aa3b0d0d7820 */ /* 0x000fe20000400000 */
[----:B------:R-:W3:Y:S01]  /*2870*/  MUFU.EX2 R4, R4 ;  /* 0x0000000400047308 */ /* 0x000ee20000000800 */
[----:B------:R-:W-:Y:S01]  /*2880*/  FMUL R10, R14, 1.4426950216293334961 ;  /* 0x3fb8aa3b0e0a7820 */ /* 0x000fe20000400000 */
[--C-:B------:R-:W-:Y:S01]  /*2890*/  FFMA R17, R17, UR29, -R22.reuse ;  /* 0x0000001d11117c23 */ /* 0x100fe20008000816 */
[--C-:B------:R-:W-:Y:S01]  /*28a0*/  FFMA R18, R18, UR29, -R22.reuse ;  /* 0x0000001d12127c23 */ /* 0x100fe20008000816 */
[----:B------:R-:W-:-:S04]  /*28b0*/  FFMA R19, R19, UR29, -R22 ;  /* 0x0000001d13137c23 */ /* 0x000fc80008000816 */
[----:B------:R-:W4:Y:S01]  /*28c0*/  MUFU.EX2 R7, R7 ;  /* 0x0000000700077308 */ /* 0x000f220000000800 */
[----:B--2---:R-:W-:-:S07]  /*28d0*/  FADD R15, R36, R5 ;  /* 0x00000005240f7221 */ /* 0x004fce0000000000 */
[----:B------:R-:W2:Y:S01]  /*28e0*/  MUFU.EX2 R6, R6 ;  /* 0x0000000600067308 */ /* 0x000ea20000000800 */
[----:B---3--:R-:W-:-:S07]  /*28f0*/  FADD R12, R4, R15 ;  /* 0x0000000f040c7221 */ /* 0x008fce0000000000 */
[----:B------:R-:W3:Y:S01]  /*2900*/  MUFU.EX2 R9, R9 ;  /* 0x0000000900097308 */ /* 0x000ee20000000800 */
[----:B----4-:R-:W-:Y:S01]  /*2910*/  FADD R15, R7, R12 ;  /* 0x0000000c070f7221 */ /* 0x010fe20000000000 */
[----:B------:R-:W-:-:S06]  /*2920*/  FMUL R12, R16, 1.4426950216293334961 ;  /* 0x3fb8aa3b100c7820 */ /* 0x000fcc0000400000 */
[----:B------:R-:W4:Y:S01]  /*2930*/  MUFU.EX2 R8, R8 ;  /* 0x0000000800087308 */ /* 0x000f220000000800 */
[----:B--2---:R-:W-:Y:S01]  /*2940*/  FADD R14, R6, R15 ;  /* 0x0000000f060e7221 */ /* 0x004fe20000000000 */
[----:B------:R-:W-:Y:S01]  /*2950*/  FMUL R15, R17, 1.4426950216293334961 ;  /* 0x3fb8aa3b110f7820 */ /* 0x000fe20000400000 */
[----:B------:R-:W-:-:S05]  /*2960*/  FMUL R17, R18, 1.4426950216293334961 ;  /* 0x3fb8aa3b12117820 */ /* 0x000fca0000400000 */
[----:B------:R-:W2:Y:S01]  /*2970*/  MUFU.EX2 R65, R65 ;  /* 0x0000004100417308 */ /* 0x000ea20000000800 */
[----:B---3--:R-:W-:-:S07]  /*2980*/  FADD R61, R9, R14 ;  /* 0x0000000e093d7221 */ /* 0x008fce0000000000 */
[----:B------:R-:W3:Y:S01]  /*2990*/  MUFU.EX2 R38, R38 ;  /* 0x0000002600267308 */ /* 0x000ee20000000800 */
[----:B----4-:R-:W-:-:S07]  /*29a0*/  FADD R14, R8, R61 ;  /* 0x0000003d080e7221 */ /* 0x010fce0000000000 */
        /* <DEDUP_REMOVED lines=8> */
[----:B--2---:R-:W-:-:S07]  /*2a30*/  FADD R16, R10, R61 ;  /* 0x0000003d0a107221 */ /* 0x004fce0000000000 */
[----:B------:R-:W2:Y:S01]  /*2a40*/  MUFU.EX2 R15, R15 ;  /* 0x0000000f000f7308 */ /* 0x000ea20000000800 */
[----:B---3--:R-:W-:-:S07]  /*2a50*/  FADD R19, R13, R16 ;  /* 0x000000100d137221 */ /* 0x008fce0000000000 */
[----:B------:R-:W3:Y:S01]  /*2a60*/  MUFU.EX2 R17, R17 ;  /* 0x0000001100117308 */ /* 0x000ee20000000800 */
[----:B----4-:R-:W-:-:S07]  /*2a70*/  FADD R16, R12, R19 ;  /* 0x000000130c107221 */ /* 0x010fce0000000000 */
[----:B------:R-:W4:Y:S01]  /*2a80*/  MUFU.EX2 R14, R14 ;  /* 0x0000000e000e7308 */ /* 0x000f220000000800 */
[----:B--2---:R-:W-:-:S04]  /*2a90*/  FADD R16, R15, R16 ;  /* 0x000000100f107221 */ /* 0x004fc80000000000 */
[----:B---3--:R-:W-:-:S04]  /*2aa0*/  FADD R19, R17, R16 ;  /* 0x0000001011137221 */ /* 0x008fc80000000000 */
[----:B----4-:R-:W-:-:S05]  /*2ab0*/  FADD R19, R14, R19 ;  /* 0x000000130e137221 */ /* 0x010fca0000000000 */
[----:B------:R-:W2:Y:S02]  /*2ac0*/  SHFL.BFLY PT, R16, R19, 0x10, 0x1f ;  /* 0x0e001f0013107f89 */ /* 0x000ea400000e0000 */
[----:B--2---:R-:W-:Y:S01]  /*2ad0*/  FADD R61, R19, R16 ;  /* 0x00000010133d7221 */ /* 0x004fe20000000000 */
[----:B-1----:R-:W-:Y:S06]  /*2ae0*/  @!P2 BRA `(.L_x_14) ;  /* 0x0000001800b0a947 */ /* 0x002fec0003800000 */
.L_x_23:
[----:B------:R-:W-:Y:S01]  /*2af0*/  USHF.R.S32.HI UR4, URZ, 0x1f, UR22 ;  /* 0x0000001fff047899 */ /* 0x000fe20008011416 */
[----:B------:R-:W-:Y:S02]  /*2b00*/  F2FP.SATFINITE.E4M3.F32.PACK_AB_MERGE_C R37, R65, R8, RZ ;  /* 0x000000084125723e */ /* 0x000fe400048070ff */
[----:B------:R-:W-:Y:S02]  /*2b10*/  IADD3 R8, P2, PT, R24, UR22, RZ ;  /* 0x0000001618087c10 */ /* 0x000fe4000ff5e0ff */
[----:B------:R-:W-:Y:S02]  /*2b20*/  F2FP.SATFINITE.E4M3.F32.PACK_AB_MERGE_C R37, R9, R6, R37 ;  /* 0x000000060925723e */ /* 0x000fe40004807025 */
[----:B------:R-:W-:Y:S02]  /*2b30*/  IADD3.X R9, PT, PT, R25, UR4, RZ, P2, !PT ;  /* 0x0000000419097c10 */ /* 0x000fe400097fe4ff */
[----:B------:R-:W-:Y:S02]  /*2b40*/  IADD3 R6, P2, PT, R62, UR22, RZ ;  /* 0x000000163e067c10 */ /* 0x000fe4000ff5e0ff */
[----:B------:R-:W-:-:S02]  /*2b50*/  F2FP.SATFINITE.E4M3.F32.PACK_AB_MERGE_C R4, R7, R4, RZ ;  /* 0x000000040704723e */ /* 0x000fc400048070ff */
[----:B------:R-:W-:Y:S01]  /*2b60*/  IADD3.X R7, PT, PT, R63, UR4, RZ, P2, !PT ;  /* 0x000000043f077c10 */ /* 0x000fe200097fe4ff */
[----:B------:R-:W2:Y:S01]  /*2b70*/  LDG.E.U8 R9, desc[UR24][R8.64] ;  /* 0x0000001808097981 */ /* 0x000ea2000c1e1100 */
[----:B------:R-:W-:Y:S02]  /*2b80*/  IADD3 R68, P2, PT, R56, UR22, RZ ;  /* 0x0000001638447c10 */ /* 0x000fe4000ff5e0ff */
[----:B------:R-:W-:Y:S01]  /*2b90*/  F2FP.SATFINITE.E4M3.F32.PACK_AB_MERGE_C R14, R14, R17, RZ ;  /* 0x000000110e0e723e */ /* 0x000fe200048070ff */
[----:B------:R1:W3:Y:S01]  /*2ba0*/  LDG.E.U8 R19, desc[UR24][R6.64] ;  /* 0x0000001806137981 */ /* 0x0002e2000c1e1100 */
[----:B------:R-:W-:Y:S02]  /*2bb0*/  IADD3.X R69, PT, PT, R57, UR4, RZ, P2, !PT ;  /* 0x0000000439457c10 */ /* 0x000fe400097fe4ff */
[----:B------:R-:W-:Y:S02]  /*2bc0*/  IADD3 R16, P2, PT, R52, UR22, RZ ;  /* 0x0000001634107c10 */ /* 0x000fe4000ff5e0ff */
[----:B------:R-:W-:-:S02]  /*2bd0*/  F2FP.SATFINITE.E4M3.F32.PACK_AB_MERGE_C R10, R13, R10, RZ ;  /* 0x0000000a0d0a723e */ /* 0x000fc400048070ff */
[----:B------:R-:W-:Y:S01]  /*2be0*/  IADD3.X R17, PT, PT, R53, UR4, RZ, P2, !PT ;  /* 0x0000000435117c10 */ /* 0x000fe200097fe4ff */
[----:B------:R4:W5:Y:S01]  /*2bf0*/  LDG.E.U8 R13, desc[UR24][R68.64] ;  /* 0x00000018440d7981 */ /* 0x000962000c1e1100 */
[----:B------:R-:W-:Y:S02]  /*2c00*/  IADD3 R66, P2, PT, R48, UR22, RZ ;  /* 0x0000001630427c10 */ /* 0x000fe4000ff5e0ff */
[----:B------:R-:W-:Y:S02]  /*2c10*/  F2FP.SATFINITE.E4M3.F32.PACK_AB_MERGE_C R36, R5, R36, R4 ;  /* 0x000000240524723e */ /* 0x000fe40004807004 */
[----:B------:R-:W5:Y:S01]  /*2c20*/  LDG.E.U8 R17, desc[UR24][R16.64] ;  /* 0x0000001810117981 */ /* 0x000f62000c1e1100 */
[----:B------:R-:W-:Y:S02]  /*2c30*/  IADD3.X R67, PT, PT, R49, UR4, RZ, P2, !PT ;  /* 0x0000000431437c10 */ /* 0x000fe400097fe4ff */
[----:B------:R-:W-:-:S03]  /*2c40*/  IADD3 R4, P2, PT, R58, UR22, RZ ;  /* 0x000000163a047c10 */ /* 0x000fc6000ff5e0ff */
[----:B------:R-:W5:Y:S01]  /*2c50*/  LDG.E.U8 R66, desc[UR24][R66.64] ;  /* 0x0000001842427981 */ /* 0x000f62000c1e1100 */
[----:B------:R-:W-:Y:S02]  /*2c60*/  IADD3.X R5, PT, PT, R59, UR4, RZ, P2, !PT ;  /* 0x000000043b057c10 */ /* 0x000fe400097fe4ff */
[----:B-1----:R-:W-:-:S03]  /*2c70*/  IADD3 R6, P2, PT, R54, UR22, RZ ;  /* 0x0000001636067c10 */ /* 0x002fc6000ff5e0ff */
[----:B------:R1:W5:Y:S01]  /*2c80*/  LDG.E.U8 R64, desc[UR24][R4.64] ;  /* 0x0000001804407981 */ /* 0x000362000c1e1100 */
[----:B------:R-:W-:Y:S02]  /*2c90*/  IADD3.X R7, PT, PT, R55, UR4, RZ, P2, !PT ;  /* 0x0000000437077c10 */ /* 0x000fe400097fe4ff */
[----:B----4-:R-:W-:-:S03]  /*2ca0*/  IADD3 R68, P2, PT, R50, UR22, RZ ;  /* 0x0000001632447c10 */ /* 0x010fc6000ff5e0ff */
[----:B------:R4:W5:Y:S01]  /*2cb0*/  LDG.E.U8 R65, desc[UR24][R6.64] ;  /* 0x0000001806417981 */ /* 0x000962000c1e1100 */
[----:B------:R-:W-:-:S05]  /*2cc0*/  IADD3.X R69, PT, PT, R51, UR4, RZ, P2, !PT ;  /* 0x0000000433457c10 */ /* 0x000fca00097fe4ff */
[----:B------:R-:W5:Y:S01]  /*2cd0*/  LDG.E.U8 R68, desc[UR24][R68.64] ;  /* 0x0000001844447981 */ /* 0x000f62000c1e1100 */
[----:B-1----:R-:W-:Y:S01]  /*2ce0*/  FADD R4, -R22, R39 ;  /* 0x0000002716047221 */ /* 0x002fe20000000100 */
[----:B------:R-:W-:Y:S02]  /*2cf0*/  F2FP.SATFINITE.E4M3.F32.PACK_AB_MERGE_C R38, R11, R38, R10 ;  /* 0x000000260b26723e */ /* 0x000fe4000480700a */
[----:B------:R-:W-:Y:S01]  /*2d00*/  F2FP.SATFINITE.E4M3.F32.PACK_AB_MERGE_C R39, R15, R12, R14 ;  /* 0x0000000c0f27723e */ /* 0x000fe2000480700e */
[----:B------:R-:W-:-:S06]  /*2d10*/  FMUL R60, R4, 1.4426950216293334961 ;  /* 0x3fb8aa3b043c7820 */ /* 0x000fcc0000400000 */
[----:B------:R-:W1:Y:S01]  /*2d20*/  MUFU.EX2 R60, R60 ;  /* 0x0000003c003c7308 */ /* 0x000e620000000800 */
[----:B------:R-:W-:Y:S01]  /*2d30*/  ULEA UR12, UR21, UR10, 0x3 ;  /* 0x0000000a150c7291 */ /* 0x000fe2000f8e18ff */
[----:B------:R-:W-:-:S03]  /*2d40*/  UMOV UR4, UR5 ;  /* 0x0000000500047c82 */ /* 0x000fc60008000000 */
[----:B------:R-:W-:Y:S01]  /*2d50*/  UIADD3 UR12, UPT, UPT, UR12, 0x1c00, URZ ;  /* 0x00001c000c0c7890 */ /* 0x000fe2000fffe0ff */
[----:B--2---:R-:W-:Y:S04]  /*2d60*/  STS.U8 [R20+UR10+0x1800], R9 ;  /* 0x0018000914007988 */ /* 0x004fe8000800000a */
[----:B---3--:R-:W-:Y:S04]  /*2d70*/  STS.U8 [R20+UR10+0x1900], R19 ;  /* 0x0019001314007988 */ /* 0x008fe8000800000a */
[----:B-----5:R-:W-:Y:S04]  /*2d80*/  STS.U8 [R20+UR10+0x1a00], R13 ;  /* 0x001a000d14007988 */ /* 0x020fe8000800000a */
[----:B------:R4:W-:Y:S02]  /*2d90*/  STS.U8 [R20+UR10+0x1b00], R17 ;  /* 0x001b001114007988 */ /* 0x0009e4000800000a */
[----:B----4-:R-:W-:Y:S01]  /*2da0*/  LDTM.16dp32bit_t0_t15.x16 R4, tmem[UR11] ;  /* 0x0000000b000479ee */ /* 0x010fe20008a00000 */
[----:B------:R-:W1:Y:S01]  /*2db0*/  LDTM.16dp32bit_t16_t31.x16 R4, tmem[UR11+0x10] ;  /* 0x0000100b000479ee */ /* 0x000e620008a20000 */
[----:B------:R2:W-:Y:S04]  /*2dc0*/  STS.U8 [R3+UR10+0x1880], R66 ;  /* 0x0018804203007988 */ /* 0x0005e8000800000a */
[----:B------:R2:W-:Y:S04]  /*2dd0*/  STS.U8 [R3+UR10+0x1980], R64 ;  /* 0x0019804003007988 */ /* 0x0005e8000800000a */
[----:B------:R2:W-:Y:S04]  /*2de0*/  STS.U8 [R3+UR10+0x1a80], R65 ;  /* 0x001a804103007988 */ /* 0x0005e8000800000a */
[----:B------:R2:W-:Y:S04]  /*2df0*/  STS.U8 [R3+UR10+0x1b80], R68 ;  /* 0x001b804403007988 */ /* 0x0005e8000800000a */
[----:B------:R2:W-:Y:S01]  /*2e00*/  STS.128 [R21+0x800], R36 ;  /* 0x0008002415007388 */ /* 0x0005e20000000c00 */
[----:B------:R-:W-:Y:S01]  /*2e10*/  NOP ;  /* 0x0000000000007918 */ /* 0x000fe20000000000 */
[C---:B-1----:R-:W-:Y:S01]  /*2e20*/  FMUL R4, R60.reuse, R4 ;  /* 0x000000043c047220 */ /* 0x042fe20000400000 */
        /* <DEDUP_REMOVED lines=16> */
[----:B------:R2:W-:Y:S01]  /*2f30*/  STTM.16dp32bit_t16_t31.x16 tmem[UR11+0x10], R4 ;  /* 0x00001004000079ed */ /* 0x0005e20008a2000b */
[----:B------:R-:W1:Y:S02]  /*2f40*/  FENCE.VIEW.ASYNC.T ;  /* 0x00000000000073c6 */ /* 0x000e640000000200 */
[----:B-1----:R-:W-:Y:S06]  /*2f50*/  BAR.SYNC.DEFER_BLOCKING 0x0 ;  /* 0x0000000000007b1d */ /* 0x002fec0000010000 */
[----:B------:R1:W-:Y:S06]  /*2f60*/  MEMBAR.ALL.CTA ;  /* 0x0000000000007992 */ /* 0x0003ec0000008000 */
[----:B-1----:R-:W1:Y:S02]  /*2f70*/  FENCE.VIEW.ASYNC.S ;  /* 0x00000000000073c6 */ /* 0x002e640000000000 */
[----:B-1----:R-:W-:Y:S06]  /*2f80*/  BAR.SYNC.DEFER_BLOCKING 0x0 ;  /* 0x0000000000007b1d */ /* 0x002fec0000010000 */
[----:B------:R-:W-:Y:S05]  /*2f90*/  BRA.U UP1, `(.L_x_15) ;  /* 0x0000000101307547 */ /* 0x000fea000b800000 */
[----:B0-----:R-:W-:Y:S01]  /*2fa0*/  UMOV UR8, UR12 ;  /* 0x0000000c00087c82 */ /* 0x001fe20008000000 */
        /* <DEDUP_REMOVED lines=8> */
[----:B------:R1:W-:Y:S01]  /*3030*/  UTCQMMA gdesc[UR16], gdesc[UR14], tmem[UR26], tmem[UR30], idesc[UR31], UPT ;  /* 0x00ff1e0e100075ea */ /* 0x0003e2000b80031a */
[----:B------:R1:W-:Y:S01]  /*3040*/  UTCBAR [UR5], URZ ;  /* 0x000000ff050073e9 */ /* 0x0003e200080000ff */
[----:B------:R-:W-:-:S02]  /*3050*/  NOP ;  /* 0x0000000000007918 */ /* 0x000fc40000000000 */
.L_x_15:
[----:B------:R-:W-:Y:S01]  /*3060*/  UIADD3 UR21, UPT, UPT, UR21, 0x1, URZ ;  /* 0x0000000115157890 */ /* 0x000fe2000fffe0ff */
[----:B------:R-:W-:Y:S01]  /*3070*/  FFMA R28, R60, R28, R61 ;  /* 0x0000001c3c1c7223 */ /* 0x000fe2000000003d */
[----:B------:R-:W-:Y:S01]  /*3080*/  UIADD3 UR6, UPT, UPT, UR6, 0x20, URZ ;  /* 0x0000002006067890 */ /* 0x000fe2000fffe0ff */
[----:B------:R-:W-:Y:S01]  /*3090*/  IMAD.IADD R29, R23, 0x1, R29 ;  /* 0x00000001171d7824 */ /* 0x000fe200078e021d */
[----:B------:R-:W-:Y:S01]  /*30a0*/  UISETP.GT.AND UP2, UPT, UR21, 0x1, UPT ;  /* 0x000000011500788c */ /* 0x000fe2000bf44270 */
[----:B--2---:R-:W-:Y:S01]  /*30b0*/  IMAD.U32 R37, RZ, RZ, UR4 ;  /* 0x00000004ff257e24 */ /* 0x004fe2000f8e00ff */
[----:B------:R-:W-:Y:S01]  /*30c0*/  UIADD3 UR22, UPT, UPT, UR20, UR22, URZ ;  /* 0x0000001614167290 */ /* 0x000fe2000fffe0ff */
[----:B------:R-:W-:Y:S01]  /*30d0*/  IMAD.MOV.U32 R39, RZ, RZ, R22 ;  /* 0x000000ffff277224 */ /* 0x000fe200078e0016 */
[----:B-1----:R-:W-:Y:S02]  /*30e0*/  USEL UR5, URZ, 0x1, !UP2 ;  /* 0x00000001ff057887 */ /* 0x002fe4000d000000 */
[----:B------:R-:W-:-:S02]  /*30f0*/  USEL UR21, UR21, URZ, !UP2 ;  /* 0x000000ff15157287 */ /* 0x000fc4000d000000 */
[----:B------:R-:W-:Y:S02]  /*3100*/  UISETP.GE.AND UP2, UPT, UR6, UR13, UPT ;  /* 0x0000000d0600728c */ /* 0x000fe4000bf46270 */
[----:B------:R-:W-:-:S07]  /*3110*/  ULOP3.LUT UR5, UR4, UR5, URZ, 0x3c, !UPT ;  /* 0x0000000504057292 */ /* 0x000fce000f8e3cff */
[----:B------:R-:W-:Y:S05]  /*3120*/  BRA.U !UP2, `(.L_x_16) ;  /* 0xffffffed0afc7547 */ /* 0x000fea000b83ffff */
.L_x_11:
[----:B------:R-:W3:Y:S01]  /*3130*/  LDCU UR5, c[0x0][0x3f0] ;  /* 0x00007e00ff0577ac */ /* 0x000ee20008000800 */
[----:B------:R-:W-:Y:S01]  /*3140*/  IMAD.MOV.U32 R25, RZ, RZ, R28 ;  /* 0x000000ffff197224 */ /* 0x000fe200078e001c */
[----:B---3--:R-:W-:-:S09]  /*3150*/  UISETP.GE.AND UP0, UPT, UR5, 0x1, UPT ;  /* 0x000000010500788c */ /* 0x008fd2000bf06270 */
[----:B------:R-:W-:Y:S05]  /*3160*/  BRA.U !UP0, `(.L_x_17) ;  /* 0x0000000108107547 */ /* 0x000fea000b800000 */
[----:B------:R-:W-:-:S06]  /*3170*/  USHF.L.U32 UR4, UR4, 0x1f, URZ ;  /* 0x0000001f04047899 */ /* 0x000fcc00080006ff */
[----:B--2---:R-:W-:-:S04]  /*3180*/  IMAD.U32 R3, RZ, RZ, UR4 ;  /* 0x00000004ff037e24 */ /* 0x004fc8000f8e00ff */
[----:B------:R-:W2:Y:S02]  /*3190*/  SYNCS.PHASECHK.TRANS64.TRYWAIT P2, [UR12], R3 ;  /* 0x00000003ff0075a7 */ /* 0x000ea4000804110c */
[----:B--2---:R-:W-:Y:S05]  /*31a0*/  @!P2 BRA `(.L_x_18) ;  /* 0x00000014000ca947 */ /* 0x004fea0003800000 */
.L_x_17:
[----:B------:R-:W-:Y:S01]  /*31b0*/  BAR.SYNC.DEFER_BLOCKING 0x0 ;  /* 0x0000000000007b1d */ /* 0x000fe20000010000 */
[C---:B------:R-:W-:Y:S01]  /*31c0*/  FSETP.GT.AND P2, PT, |R25|.reuse, 8.50705917302346158658e+37, PT ;  /* 0x7e8000001900780b */ /* 0x040fe20003f44200 */
[C---:B------:R-:W-:Y:S01]  /*31d0*/  FMUL R20, R25.reuse, 8388608 ;  /* 0x4b00000019147820 */ /* 0x040fe20000400000 */
[C---:B------:R-:W-:Y:S01]  /*31e0*/  FSETP.GEU.AND P5, PT, |R25|.reuse, 1.175494350822287508e-38, PT ;  /* 0x008000001900780b */ /* 0x040fe20003fae200 */
[C---:B--2---:R-:W-:Y:S01]  /*31f0*/  IMAD.SHL.U32 R3, R0.reuse, 0x20, RZ ;  /* 0x0000002000037824 */ /* 0x044fe200078e00ff */
[----:B------:R-:W-:Y:S01]  /*3200*/  FSETP.GEU.AND P3, PT, R25, 1.175494350822287508e-38, PT ;  /* 0x008000001900780b */ /* 0x000fe20003f6e000 */
[C---:B------:R-:W-:Y:S01]  /*3210*/  IMAD.SHL.U32 R24, R0.reuse, 0x10, RZ ;  /* 0x0000001000187824 */ /* 0x040fe200078e00ff */
[C---:B------:R-:W-:Y:S01]  /*3220*/  LOP3.LUT R23, R0.reuse, 0x60, RZ, 0xc0, !PT ;  /* 0x0000006000177812 */ /* 0x040fe200078ec0ff */
[----:B------:R-:W-:Y:S01]  /*3230*/  IMAD.SHL.U32 R28, R0, 0x4, RZ ;  /* 0x00000004001c7824 */ /* 0x000fe200078e00ff */
[----:B------:R-:W-:Y:S01]  /*3240*/  FSEL R20, R20, R25, !P3 ;  /* 0x0000001914147208 */ /* 0x000fe20005800000 */
[----:B------:R-:W2:Y:S01]  /*3250*/  LDCU.64 UR4, c[0x0][0x3e0] ;  /* 0x00007c00ff0477ac */ /* 0x000ea20008000a00 */
[----:B------:R-:W-:Y:S01]  /*3260*/  LOP3.LUT R3, R3, 0x700, RZ, 0xc0, !PT ;  /* 0x0000070003037812 */ /* 0x000fe200078ec0ff */
[----:B------:R-:W-:Y:S01]  /*3270*/  IMAD.SHL.U32 R23, R23, 0x2, RZ ;  /* 0x0000000217177824 */ /* 0x000fe200078e00ff */
[----:B------:R-:W-:Y:S01]  /*3280*/  LOP3.LUT P4, RZ, R0, 0x4, RZ, 0xc0, !PT ;  /* 0x0000000400ff7812 */ /* 0x000fe2000788c0ff */
[----:B------:R-:W-:Y:S01]  /*3290*/  @P2 FMUL R25, R25, 0.25 ;  /* 0x3e80000019192820 */ /* 0x000fe20000400000 */
[----:B------:R-:W-:Y:S01]  /*32a0*/  LOP3.LUT R26, R3, 0x70, R24, 0xf8, !PT ;  /* 0x00000070031a7812 */ /* 0x000fe200078ef818 */
[----:B------:R-:W3:Y:S01]  /*32b0*/  LDC.64 R34, c[0x0][0x398] ;  /* 0x0000e600ff227b82 */ /* 0x000ee20000000a00 */
[----:B------:R-:W-:Y:S01]  /*32c0*/  LOP3.LUT R3, R24, 0x30, RZ, 0xc0, !PT ;  /* 0x0000003018037812 */ /* 0x000fe200078ec0ff */
[----:B------:R-:W-:Y:S01]  /*32d0*/  @!P5 FMUL R25, R25, 16777216 ;  /* 0x4b8000001919d820 */ /* 0x000fe20000400000 */
[----:B------:R-:W-:-:S02]  /*32e0*/  LOP3.LUT R23, R26, R23, RZ, 0x3c, !PT ;  /* 0x000000171a177212 */ /* 0x000fc400078e3cff */
[----:B------:R-:W-:Y:S01]  /*32f0*/  SEL R21, RZ, 0x440, !P4 ;  /* 0x00000440ff157807 */ /* 0x000fe20006000000 */
[----:B------:R-:W4:Y:S01]  /*3300*/  MUFU.RCP R24, R25 ;  /* 0x0000001900187308 */ /* 0x000f220000001000 */
[----:B------:R-:W-:Y:S01]  /*3310*/  LOP3.LUT R28, R3, 0x1c0, R28, 0xf8, !PT ;  /* 0x000001c0031c7812 */ /* 0x000fe200078ef81c */
[----:B------:R-:W5:Y:S02]  /*3320*/  @!P1 SYNCS.CCTL.IV [UR10+0x1c00] ;  /* 0x001c0000ff0099b1 */ /* 0x000f64000800000a */
[----:B-----5:R-:W-:Y:S01]  /*3330*/  BAR.SYNC.DEFER_BLOCKING 0x0 ;  /* 0x0000000000007b1d */ /* 0x020fe20000010000 */
[----:B------:R-:W-:Y:S01]  /*3340*/  VIADD R23, R23, UR10 ;  /* 0x0000000a17177c36 */ /* 0x000fe20008000000 */
[----:B------:R-:W-:Y:S01]  /*3350*/  LOP3.LUT R21, R28, R21, RZ, 0x3c, !PT ;  /* 0x000000151c157212 */ /* 0x000fe200078e3cff */
[----:B--2---:R-:W-:-:S05]  /*3360*/  UIMAD UR4, UR7, UR4, URZ ;  /* 0x00000004070472a4 */ /* 0x004fca000f8e02ff */
[----:B------:R-:W2:Y:S01]  /*3370*/  LDC R28, c[0x0][0x3e8] ;  /* 0x0000fa00ff1c7b82 */ /* 0x000ea20000000800 */
[----:B01----:R-:W-:Y:S01]  /*3380*/  LDTM.16dp32bit_t0_t15.x16 R4, tmem[UR11] ;  /* 0x0000000b000479ee */ /* 0x003fe20008a00000 */
[----:B------:R-:W0:Y:S01]  /*3390*/  LDTM.16dp32bit_t16_t31.x16 R4, tmem[UR11+0x10] ;  /* 0x0000100b000479ee */ /* 0x000e220008a20000 */
[----:B------:R-:W1:Y:S01]  /*33a0*/  @!P1 SYNCS.CCTL.IV [UR10+0x1c08] ;  /* 0x001c0800ff0099b1 */ /* 0x000e62000800000a */
[----:B------:R-:W-:Y:S01]  /*33b0*/  NOP ;  /* 0x0000000000007918 */ /* 0x000fe20000000000 */
[----:B------:R-:W-:Y:S01]  /*33c0*/  ISETP.GE.U32.AND P1, PT, R20, 0x7f800000, PT ;  /* 0x7f8000001400780c */ /* 0x000fe20003f26070 */
[----:B0-----:R-:W-:Y:S01]  /*33d0*/  @P2 FMUL R4, R4, 0.25 ;  /* 0x3e80000004042820 */ /* 0x001fe20000400000 */
[----:B------:R-:W-:Y:S01]  /*33e0*/  @P2 FMUL R5, R5, 0.25 ;  /* 0x3e80000005052820 */ /* 0x000fe20000400000 */
[----:B------:R-:W-:Y:S01]  /*33f0*/  @P2 FMUL R6, R6, 0.25 ;  /* 0x3e80000006062820 */ /* 0x000fe20000400000 */
[----:B------:R-:W-:Y:S01]  /*3400*/  @P2 FMUL R7, R7, 0.25 ;  /* 0x3e80000007072820 */ /* 0x000fe20000400000 */
[----:B------:R-:W-:Y:S01]  /*3410*/  @!P5 FMUL R4, R4, 16777216 ;  /* 0x4b8000000404d820 */ /* 0x000fe20000400000 */
[----:B------:R-:W-:Y:S01]  /*3420*/  @!P5 FMUL R5, R5, 16777216 ;  /* 0x4b8000000505d820 */ /* 0x000fe20000400000 */
[----:B------:R-:W-:Y:S01]  /*3430*/  @P2 FMUL R13, R13, 0.25 ;  /* 0x3e8000000d0d2820 */ /* 0x000fe20000400000 */
[----:B------:R-:W-:Y:S01]  /*3440*/  @!P5 FMUL R6, R6, 16777216 ;  /* 0x4b8000000606d820 */ /* 0x000fe20000400000 */
[----:B------:R-:W-:Y:S01]  /*3450*/  @!P5 FMUL R7, R7, 16777216 ;  /* 0x4b8000000707d820 */ /* 0x000fe20000400000 */
[----:B------:R-:W-:Y:S01]  /*3460*/  @P2 FMUL R8, R8, 0.25 ;  /* 0x3e80000008082820 */ /* 0x000fe20000400000 */
[----:B------:R-:W-:Y:S01]  /*3470*/  @P2 FMUL R9, R9, 0.25 ;  /* 0x3e80000009092820 */ /* 0x000fe20000400000 */
[C---:B----4-:R-:W-:Y:S01]  /*3480*/  FMUL R4, R24.reuse, R4 ;  /* 0x0000000418047220 */ /* 0x050fe20000400000 */
[C---:B------:R-:W-:Y:S01]  /*3490*/  FMUL R5, R24.reuse, R5 ;  /* 0x0000000518057220 */ /* 0x040fe20000400000 */
[----:B------:R-:W-:Y:S01]  /*34a0*/  @!P5 FMUL R13, R13, 16777216 ;  /* 0x4b8000000d0dd820 */ /* 0x000fe20000400000 */
[C---:B------:R-:W-:Y:S01]  /*34b0*/  FMUL R6, R24.reuse, R6 ;  /* 0x0000000618067220 */ /* 0x040fe20000400000 */
[----:B------:R-:W-:Y:S01]  /*34c0*/  FMUL R7, R24, R7 ;  /* 0x0000000718077220 */ /* 0x000fe20000400000 */
[----:B------:R-:W-:Y:S01]  /*34d0*/  @P2 FMUL R12, R12, 0.25 ;  /* 0x3e8000000c0c2820 */ /* 0x000fe20000400000 */
[----:B------:R-:W-:Y:S01]  /*34e0*/  @!P5 FMUL R8, R8, 16777216 ;  /* 0x4b8000000808d820 */ /* 0x000fe20000400000 */
[----:B------:R-:W-:Y:S01]  /*34f0*/  @!P5 FMUL R9, R9, 16777216 ;  /* 0x4b8000000909d820 */ /* 0x000fe20000400000 */
[----:B------:R-:W-:Y:S01]  /*3500*/  FMUL R25, R24, R13 ;  /* 0x0000000d18197220 */ /* 0x000fe20000400000 */
[----:B------:R-:W-:Y:S01]  /*3510*/  F2FP.SATFINITE.E4M3.F32.PACK_AB_MERGE_C R5, R5, R4, RZ ;  /* 0x000000040505723e */ /* 0x000fe200048070ff */
[----:B------:R-:W-:Y:S01]  /*3520*/  @P2 FMUL R14, R14, 0.25 ;  /* 0x3e8000000e0e2820 */ /* 0x000fe20000400000 */
[----:B------:R-:W-:Y:S01]  /*3530*/  @P2 FMUL R15, R15, 0.25 ;  /* 0x3e8000000f0f2820 */ /* 0x000fe20000400000 */
[----:B------:R-:W-:Y:S01]  /*3540*/  @!P5 FMUL R12, R12, 16777216 ;  /* 0x4b8000000c0cd820 */ /* 0x000fe20000400000 */
[C---:B------:R-:W-:Y:S01]  /*3550*/  FMUL R8, R24.reuse, R8 ;  /* 0x0000000818087220 */ /* 0x040fe20000400000 */
[----:B------:R-:W-:Y:S01]  /*3560*/  FMUL R9, R24, R9 ;  /* 0x0000000918097220 */ /* 0x000fe20000400000 */
[----:B------:R-:W-:Y:S01]  /*3570*/  F2FP.SATFINITE.E4M3.F32.PACK_AB_MERGE_C R6, R7, R6, RZ ;  /* 0x000000060706723e */ /* 0x000fe200048070ff */
[----:B------:R-:W-:-:S02]  /*3580*/  VIADD R13, R20, 0xc0cafb0d ;  /* 0xc0cafb0d140d7836 */ /* 0x000fc40000000000 */
[----:B------:R-:W-:Y:S01]  /*3590*/  @P2 FMUL R16, R16, 0.25 ;  /* 0x3e80000010102820 */ /* 0x000fe20000400000 */
[----:B------:R-:W-:Y:S01]  /*35a0*/  @P2 FMUL R17, R17, 0.25 ;  /* 0x3e80000011112820 */ /* 0x000fe20000400000 */
[----:B------:R-:W-:Y:S01]  /*35b0*/  @P2 FMUL R10, R10, 0.25 ;  /* 0x3e8000000a0a2820 */ /* 0x000fe20000400000 */
[----:B------:R-:W-:Y:S01]  /*35c0*/  @P2 FMUL R11, R11, 0.25 ;  /* 0x3e8000000b0b2820 */ /* 0x000fe20000400000 */
[----:B------:R-:W-:Y:S01]  /*35d0*/  LOP3.LUT R7, R5, 0xffff, RZ, 0xc0, !PT ;  /* 0x0000ffff05077812 */ /* 0x000fe200078ec0ff */
[----:B------:R-:W-:Y:S01]  /*35e0*/  @!P5 FMUL R14, R14, 16777216 ;  /* 0x4b8000000e0ed820 */ /* 0x000fe20000400000 */
[----:B------:R-:W-:Y:S01]  /*35f0*/  @!P5 FMUL R15, R15, 16777216 ;  /* 0x4b8000000f0fd820 */ /* 0x000fe20000400000 */
[----:B------:R-:W-:Y:S01]  /*3600*/  FMUL R12, R24, R12 ;  /* 0x0000000c180c7220 */ /* 0x000fe20000400000 */
[----:B------:R-:W-:Y:S01]  /*3610*/  LOP3.LUT R6, R6, 0xffff, RZ, 0xc0, !PT ;  /* 0x0000ffff06067812 */ /* 0x000fe200078ec0ff */
[----:B------:R-:W-:Y:S01]  /*3620*/  @!P5 FMUL R16, R16, 16777216 ;  /* 0x4b8000001010d820 */ /* 0x000fe20000400000 */
[----:B------:R-:W-:Y:S01]  /*3630*/  F2FP.SATFINITE.E4M3.F32.PACK_AB_MERGE_C R8, R9, R8, RZ ;  /* 0x000000080908723e */ /* 0x000fe200048070ff */
[----:B------:R-:W-:Y:S01]  /*3640*/  @!P5 FMUL R17, R17, 16777216 ;  /* 0x4b8000001111d820 */ /* 0x000fe20000400000 */
[----:B------:R-:W-:Y:S01]  /*3650*/  LOP3.LUT R13, R13, 0xff800000, RZ, 0xc0, !PT ;  /* 0xff8000000d0d7812 */ /* 0x000fe200078ec0ff */
[----:B------:R-:W-:Y:S01]  /*3660*/  @!P5 FMUL R10, R10, 16777216 ;  /* 0x4b8000000a0ad820 */ /* 0x000fe20000400000 */
[----:B------:R-:W-:Y:S01]  /*3670*/  @!P5 FMUL R11, R11, 16777216 ;  /* 0x4b8000000b0bd820 */ /* 0x000fe20000400000 */
[----:B------:R-:W-:Y:S01]  /*3680*/  SHF.R.U32.HI R5, RZ, 0x8, R7 ;  /* 0x00000008ff057819 */ /* 0x000fe20000011607 */
[C---:B------:R-:W-:Y:S01]  /*3690*/  FMUL R14, R24.reuse, R14 ;  /* 0x0000000e180e7220 */ /* 0x040fe20000400000 */
[C---:B------:R-:W-:Y:S01]  /*36a0*/  FMUL R15, R24.reuse, R15 ;  /* 0x0000000f180f7220 */ /* 0x040fe20000400000 */
[--C-:B------:R-:W-:Y:S01]  /*36b0*/  PRMT R7, R7, 0x3340, R6.reuse ;  /* 0x0000334007077816 */ /* 0x100fe20000000006 */
[C---:B------:R-:W-:Y:S01]  /*36c0*/  FMUL R16, R24.reuse, R16 ;  /* 0x0000001018107220 */ /* 0x040fe20000400000 */
[----:B------:R-:W-:Y:S01]  /*36d0*/  F2FP.SATFINITE.E4M3.F32.PACK_AB_MERGE_C R25, R25, R12, RZ ;  /* 0x0000000c1919723e */ /* 0x000fe200048070ff */
[----:B------:R-:W-:Y:S01]  /*36e0*/  FMUL R17, R24, R17 ;  /* 0x0000001118117220 */ /* 0x000fe20000400000 */
[----:B------:R-:W-:Y:S01]  /*36f0*/  LOP3.LUT R9, R8, 0xffff, RZ, 0xc0, !PT ;  /* 0x0000ffff08097812 */ /* 0x000fe200078ec0ff */
[----:B------:R-:W-:Y:S01]  /*3700*/  IMAD.IADD R12, R20, 0x1, -R13 ;  /* 0x00000001140c7824 */ /* 0x000fe200078e0a0d */
[----:B------:R-:W-:Y:S01]  /*3710*/  SHF.R.U32.HI R6, RZ, 0x8, R6 ;  /* 0x00000008ff067819 */ /* 0x000fe20000011606 */
[C---:B------:R-:W-:Y:S01]  /*3720*/  FMUL R10, R24.reuse, R10 ;  /* 0x0000000a180a7220 */ /* 0x040fe20000400000 */
[----:B------:R-:W-:Y:S01]  /*3730*/  FMUL R11, R24, R11 ;  /* 0x0000000b180b7220 */ /* 0x000fe20000400000 */
[----:B------:R-:W-:Y:S01]  /*3740*/  F2FP.SATFINITE.E4M3.F32.PACK_AB_MERGE_C R14, R15, R14, RZ ;  /* 0x0000000e0f0e723e */ /* 0x000fe200048070ff */
[----:B------:R-:W-:Y:S01]  /*3750*/  IMAD.MOV.U32 R15, RZ, RZ, 0x3dc6b27f ;  /* 0x3dc6b27fff0f7424 */ /* 0x000fe200078e00ff */
[----:B------:R-:W-:Y:S01]  /*3760*/  PRMT R8, R9, 0x3340, R0 ;  /* 0x0000334009087816 */ /* 0x000fe20000000000 */
[----:B------:R-:W-:Y:S01]  /*3770*/  FADD R12, R12, -1 ;  /* 0xbf8000000c0c7421 */ /* 0x000fe20000000000 */
[----:B------:R-:W-:Y:S01]  /*3780*/  LOP3.LUT R5, R5, 0xffff, RZ, 0xc0, !PT ;  /* 0x0000ffff05057812 */ /* 0x000fe200078ec0ff */
[----:B------:R-:W-:Y:S01]  /*3790*/  @P2 FMUL R18, R18, 0.25 ;  /* 0x3e80000012122820 */ /* 0x000fe20000400000 */
[----:B------:R-:W-:Y:S01]  /*37a0*/  LOP3.LUT R6, R6, 0xffff, RZ, 0xc0, !PT ;  /* 0x0000ffff06067812 */ /* 0x000fe200078ec0ff */
[----:B------:R-:W-:Y:S01]  /*37b0*/  @P2 FMUL R19, R19, 0.25 ;  /* 0x3e80000013132820 */ /* 0x000fe20000400000 */
[----:B------:R-:W-:Y:S01]  /*37c0*/  F2FP.SATFINITE.E4M3.F32.PACK_AB_MERGE_C R16, R17, R16, RZ ;  /* 0x000000101110723e */ /* 0x000fe200048070ff */
[----:B------:R-:W-:Y:S01]  /*37d0*/  @!P5 FMUL R18, R18, 16777216 ;  /* 0x4b8000001212d820 */ /* 0x000fe20000400000 */
[----:B------:R-:W-:Y:S01]  /*37e0*/  F2FP.SATFINITE.E4M3.F32.PACK_AB_MERGE_C R4, R11, R10, RZ ;  /* 0x0000000a0b04723e */ /* 0x000fe200048070ff */
[----:B------:R-:W-:Y:S01]  /*37f0*/  @!P5 FMUL R19, R19, 16777216 ;  /* 0x4b8000001313d820 */ /* 0x000fe20000400000 */
[----:B------:R-:W-:Y:S01]  /*3800*/  PRMT R11, R7, 0x5410, R8 ;  /* 0x00005410070b7816 */ /* 0x000fe20000000008 */
[----:B------:R-:W-:Y:S01]  /*3810*/  FMUL R18, R24, R18 ;  /* 0x0000001218127220 */ /* 0x000fe20000400000 */
[----:B------:R-:W-:Y:S01]  /*3820*/  PRMT R10, R5, 0x3340, R6 ;  /* 0x00003340050a7816 */ /* 0x000fe20000000006 */
[----:B------:R-:W-:Y:S01]  /*3830*/  FFMA.FTZ R5, R12, R15, -0.16845393180847167969 ;  /* 0xbe2c7f300c057423 */ /* 0x000fe2000001000f */
[----:B------:R-:W-:Y:S01]  /*3840*/  LOP3.LUT R25, R25, 0xffff, RZ, 0xc0, !PT ;  /* 0x0000ffff19197812 */ /* 0x000fe200078ec0ff */
[----:B------:R-:W-:Y:S01]  /*3850*/  FMUL R19, R24, R19 ;  /* 0x0000001318137220 */ /* 0x000fe20000400000 */
[----:B------:R-:W-:Y:S01]  /*3860*/  LOP3.LUT R8, R14, 0xffff, RZ, 0xc0, !PT ;  /* 0x0000ffff0e087812 */ /* 0x000fe200078ec0ff */
[----:B------:R-:W-:Y:S01]  /*3870*/  FFMA.FTZ R5, R12, R5, 0.1716887056827545166 ;  /* 0x3e2fcf2a0c057423 */ /* 0x000fe20000010005 */
[----:B------:R-:W-:-:S02]  /*3880*/  LOP3.LUT R15, R16, 0xffff, RZ, 0xc0, !PT ;  /* 0x0000ffff100f7812 */ /* 0x000fc400078ec0ff */
[----:B------:R-:W-:Y:S01]  /*3890*/  SHF.R.U32.HI R6, RZ, 0x8, R9 ;  /* 0x00000008ff067819 */ /* 0x000fe20000011609 */
[C---:B------:R-:W-:Y:S01]  /*38a0*/  FFMA.FTZ R5, R12.reuse, R5, -0.17900948226451873779 ;  /* 0xbe374e430c057423 */ /* 0x040fe20000010005 */
[--C-:B------:R-:W-:Y:S02]  /*38b0*/  PRMT R14, R25, 0x3340, R8.reuse ;  /* 0x00003340190e7816 */ /* 0x100fe40000000008 */
[----:B------:R-:W-:Y:S01]  /*38c0*/  SHF.R.U32.HI R7, RZ, 0x8, R25 ;  /* 0x00000008ff077819 */ /* 0x000fe20000011619 */
[C---:B------:R-:W-:Y:S01]  /*38d0*/  FFMA.FTZ R5, R12.reuse, R5, 0.20512372255325317383 ;  /* 0x3e520bf40c057423 */ /* 0x040fe20000010005 */
[----:B------:R-:W-:Y:S02]  /*38e0*/  SHF.R.U32.HI R8, RZ, 0x8, R8 ;  /* 0x00000008ff087819 */ /* 0x000fe40000011608 */
[----:B------:R-:W-:Y:S01]  /*38f0*/  SHF.R.U32.HI R9, RZ, 0x8, R15 ;  /* 0x00000008ff097819 */ /* 0x000fe2000001160f */
[----:B------:R-:W-:Y:S01]  /*3900*/  FFMA.FTZ R5, R12, R5, -0.24046532809734344482 ;  /* 0xbe763c8b0c057423 */ /* 0x000fe20000010005 */
[----:B------:R-:W-:-:S02]  /*3910*/  PRMT R17, R15, 0x3340, R0 ;  /* 0x000033400f117816 */ /* 0x000fc40000000000 */
[----:B------:R-:W-:Y:S01]  /*3920*/  LOP3.LUT R15, R6, 0xffff, RZ, 0xc0, !PT ;  /* 0x0000ffff060f7812 */ /* 0x000fe200078ec0ff */
[----:B------:R-:W-:Y:S01]  /*3930*/  FFMA.FTZ R5, R12, R5, 0.28857114911079406738 ;  /* 0x3e93bf990c057423 */ /* 0x000fe20000010005 */
[----:B------:R-:W-:Y:S02]  /*3940*/  LOP3.LUT R7, R7, 0xffff, RZ, 0xc0, !PT ;  /* 0x0000ffff07077812 */ /* 0x000fe400078ec0ff */
[----:B------:R-:W-:Y:S01]  /*3950*/  LOP3.LUT R8, R8, 0xffff, RZ, 0xc0, !PT ;  /* 0x0000ffff08087812 */ /* 0x000fe200078ec0ff */
[----:B------:R-:W-:Y:S01]  /*3960*/  FFMA.FTZ R5, R12, R5, -0.36067417263984680176 ;  /* 0xbeb8aa490c057423 */ /* 0x000fe20000010005 */
[----:B------:R-:W-:Y:S02]  /*3970*/  LOP3.LUT R9, R9, 0xffff, RZ, 0xc0, !PT ;  /* 0x0000ffff09097812 */ /* 0x000fe400078ec0ff */
[----:B------:R-:W-:Y:S02]  /*3980*/  F2FP.SATFINITE.E4M3.F32.PACK_AB_MERGE_C R18, R19, R18, RZ ;  /* 0x000000121312723e */ /* 0x000fe400048070ff */
[----:B------:R-:W-:-:S02]  /*3990*/  PRMT R15, R15, 0x3340, R0 ;  /* 0x000033400f0f7816 */ /* 0x000fc40000000000 */
[----:B------:R-:W-:Y:S02]  /*39a0*/  PRMT R7, R7, 0x3340, R8 ;  /* 0x0000334007077816 */ /* 0x000fe40000000008 */
[----:B------:R-:W-:Y:S02]  /*39b0*/  PRMT R6, R9, 0x3340, R0 ;  /* 0x0000334009067816 */ /* 0x000fe40000000000 */
[----:B------:R-:W-:Y:S02]  /*39c0*/  LOP3.LUT R4, R4, 0xffff, RZ, 0xc0, !PT ;  /* 0x0000ffff04047812 */ /* 0x000fe400078ec0ff */
[----:B------:R-:W-:Y:S02]  /*39d0*/  PRMT R17, R14, 0x5410, R17 ;  /* 0x000054100e117816 */ /* 0x000fe40000000011 */
[----:B------:R-:W-:Y:S01]  /*39e0*/  PRMT R9, R10, 0x5410, R15 ;  /* 0x000054100a097816 */ /* 0x000fe2000000000f */
[----:B------:R-:W-:Y:S01]  /*39f0*/  FFMA.FTZ R15, R12, R5, 0.48089820146560668945 ;  /* 0x3ef6384a0c0f7423 */ /* 0x000fe20000010005 */
[----:B------:R-:W-:Y:S01]  /*3a00*/  PRMT R7, R7, 0x5410, R6 ;  /* 0x0000541007077816 */ /* 0x000fe20000000006 */
[----:B------:R-:W-:Y:S01]  /*3a10*/  IMAD.SHL.U32 R6, R0, 0x40, RZ ;  /* 0x0000004000067824 */ /* 0x000fe200078e00ff */
[----:B------:R-:W-:Y:S01]  /*3a20*/  LOP3.LUT R18, R18, 0xffff, RZ, 0xc0, !PT ;  /* 0x0000ffff12127812 */ /* 0x000fe200078ec0ff */
[----:B------:R-:W-:Y:S01]  /*3a30*/  FFMA.FTZ R15, R12, R15, -0.72134751081466674805 ;  /* 0xbf38aa3b0c0f7423 */ /* 0x000fe2000001000f */
[----:B------:R-:W-:-:S02]  /*3a40*/  PRMT R8, R11, 0x4210, R4 ;  /* 0x000042100b087816 */ /* 0x000fc40000000004 */
[----:B------:R-:W-:Y:S01]  /*3a50*/  PRMT R9, R9, 0x5210, R4 ;  /* 0x0000521009097816 */ /* 0x000fe20000000004 */
[C---:B------:R-:W-:Y:S01]  /*3a60*/  FMUL R15, R12.reuse, R15 ;  /* 0x0000000f0c0f7220 */ /* 0x040fe20000400000 */
[--C-:B------:R-:W-:Y:S02]  /*3a70*/  PRMT R10, R17, 0x4210, R18.reuse ;  /* 0x00004210110a7816 */ /* 0x100fe40000000012 */
[----:B------:R-:W-:Y:S01]  /*3a80*/  PRMT R11, R7, 0x5210, R18 ;  /* 0x00005210070b7816 */ /* 0x000fe20000000012 */
[----:B------:R-:W-:Y:S01]  /*3a90*/  FMUL R15, R12, R15 ;  /* 0x0000000f0c0f7220 */ /* 0x000fe20000400000 */
[----:B------:R-:W-:Y:S02]  /*3aa0*/  LOP3.LUT R6, R6, 0x200, RZ, 0xc0, !PT ;  /* 0x0000020006067812 */ /* 0x000fe400078ec0ff */
[----:B------:R-:W-:Y:S01]  /*3ab0*/  FSEL R14, RZ, -23, P3 ;  /* 0xc1b80000ff0e7808 */ /* 0x000fe20001800000 */
[----:B-1----:R0:W-:Y:S01]  /*3ac0*/  STSM.16.M88.4 [R23], R8 ;  /* 0x0000000817007844 */ /* 0x0021e20000000200 */
[----:B------:R-:W-:Y:S01]  /*3ad0*/  IADD3 R6, PT, PT, R21, UR10, R6 ;  /* 0x0000000a15067c10 */ /* 0x000fe2000fffe006 */
[----:B------:R-:W-:Y:S01]  /*3ae0*/  FFMA.FTZ R12, R12, 1.4426950216293334961, R15 ;  /* 0x3fb8aa3b0c0c7823 */ /* 0x000fe2000001000f */
[----:B------:R-:W-:Y:S01]  /*3af0*/  I2FP.F32.S32 R13, R13 ;  /* 0x0000000d000d7245 */ /* 0x000fe20000201400 */
[----:B------:R-:W-:Y:S01]  /*3b00*/  BAR.SYNC.DEFER_BLOCKING 0x0 ;  /* 0x0000000000007b1d */ /* 0x000fe20000010000 */
[----:B------:R-:W-:-:S03]  /*3b10*/  SHF.R.U32.HI R16, RZ, 0x2, R0 ;  /* 0x00000002ff107819 */ /* 0x000fc60000011600 */
[----:B------:R-:W-:-:S04]  /*3b20*/  FFMA.FTZ R13, R13, 1.1920928955078125e-07, R14 ;  /* 0x340000000d0d7823 */ /* 0x000fc8000001000e */
[----:B------:R-:W-:Y:S01]  /*3b30*/  FADD R12, R13, R12 ;  /* 0x0000000c0d0c7221 */ /* 0x000fe20000000000 */
[----:B0-----:R-:W-:Y:S01]  /*3b40*/  @P1 IMAD.MOV.U32 R11, RZ, RZ, 0x7f800000 ;  /* 0x7f800000ff0b1424 */ /* 0x001fe200078e00ff */
[----:B------:R-:W-:-:S03]  /*3b50*/  LOP3.LUT R9, R16, 0x18, RZ, 0xc0, !PT ;  /* 0x0000001810097812 */ /* 0x000fc600078ec0ff */
[C---:B------:R-:W-:Y:S01]  /*3b60*/  @P1 FFMA.FTZ R12, R20.reuse, R11, +INF ;  /* 0x7f800000140c1423 */ /* 0x040fe2000001000b */
[--C-:B------:R-:W-:Y:S02]  /*3b70*/  SHF.R.U32.HI R11, RZ, 0x6, R0.reuse ;  /* 0x00000006ff0b7819 */ /* 0x100fe40000011600 */
[----:B------:R-:W-:Y:S02]  /*3b80*/  FSETP.NEU.AND P1, PT, R20, RZ, PT ;  /* 0x000000ff1400720b */ /* 0x000fe40003f2d000 */
[----:B------:R-:W-:Y:S02]  /*3b90*/  SGXT.U32 R11, R11, 0x1 ;  /* 0x000000010b0b781a */ /* 0x000fe40000000000 */
[----:B------:R-:W-:Y:S01]  /*3ba0*/  LOP3.LUT R36, R9, 0x1f, R0, 0xf8, !PT ;  /* 0x0000001f09247812 */ /* 0x000fe200078ef800 */
[----:B------:R-:W0:Y:S01]  /*3bb0*/  LDSM.16.M88.4 R4, [R6] ;  /* 0x000000000604783b */ /* 0x000e220000000200 */
[----:B------:R-:W-:Y:S01]  /*3bc0*/  FSEL R9, R12, -INF , P1 ;  /* 0xff8000000c097808 */ /* 0x000fe20000800000 */
[----:B--2---:R-:W-:-:S02]  /*3bd0*/  IMAD R11, R11, R28, RZ ;  /* 0x0000001c0b0b7224 */ /* 0x004fc400078e02ff */
[----:B------:R-:W-:Y:S02]  /*3be0*/  IMAD.SHL.U32 R8, R36, 0x8, RZ ;  /* 0x0000000824087824 */ /* 0x000fe400078e00ff */
[----:B------:R-:W-:Y:S02]  /*3bf0*/  IMAD R13, R28, 0x2, R11 ;  /* 0x000000021c0d7824 */ /* 0x000fe400078e020b */
[----:B------:R-:W-:Y:S01]  /*3c00*/  FFMA R38, R9, 0.69314718246459960938, R22 ;  /* 0x3f31721809267823 */ /* 0x000fe20000000016 */
[----:B------:R-:W-:Y:S01]  /*3c10*/  LEA.HI R9, R0, 0x1e, RZ, 0x1a ;  /* 0x0000001e00097811 */ /* 0x000fe200078fd0ff */
[----:B------:R-:W-:Y:S01]  /*3c20*/  IMAD.SHL.U32 R36, R36, 0x10, RZ ;  /* 0x0000001024247824 */ /* 0x000fe200078e00ff */
[----:B------:R-:W-:Y:S01]  /*3c30*/  LOP3.LUT R8, R8, 0xc0, RZ, 0xc0, !PT ;  /* 0x000000c008087812 */ /* 0x000fe200078ec0ff */
[----:B------:R-:W-:Y:S02]  /*3c40*/  IMAD R15, R28, 0x2, R13 ;  /* 0x000000021c0f7824 */ /* 0x000fe400078e020d */
[----:B------:R-:W-:Y:S01]  /*3c50*/  IMAD R9, R9, R28, RZ ;  /* 0x0000001c09097224 */ /* 0x000fe200078e02ff */
[----:B------:R-:W-:Y:S01]  /*3c60*/  IADD3 R3, PT, PT, R8, UR10, R3 ;  /* 0x0000000a08037c10 */ /* 0x000fe2000fffe003 */
[----:B------:R-:W-:Y:S01]  /*3c70*/  IMAD R17, R28, 0x2, R15 ;  /* 0x000000021c117824 */ /* 0x000fe200078e020f */
[----:B------:R-:W-:-:S03]  /*3c80*/  LOP3.LUT R36, R36, 0xf0, RZ, 0xc0, !PT ;  /* 0x000000f024247812 */ /* 0x000fc600078ec0ff */
[----:B------:R-:W-:-:S04]  /*3c90*/  IMAD R19, R28, 0x2, R17 ;  /* 0x000000021c137824 */ /* 0x000fc800078e0211 */
[----:B------:R-:W-:-:S04]  /*3ca0*/  IMAD R21, R28, 0x2, R19 ;  /* 0x000000021c157824 */ /* 0x000fc800078e0213 */
[----:B------:R-:W-:-:S04]  /*3cb0*/  IMAD R23, R28, 0x2, R21 ;  /* 0x000000021c177824 */ /* 0x000fc800078e0215 */
[----:B------:R-:W-:-:S04]  /*3cc0*/  IMAD R25, R28, 0x4, R23 ;  /* 0x000000041c197824 */ /* 0x000fc800078e0217 */
[----:B------:R-:W-:-:S04]  /*3cd0*/  IMAD R27, R28, 0x2, R25 ;  /* 0x000000021c1b7824 */ /* 0x000fc800078e0219 */
[C---:B------:R-:W-:Y:S01]  /*3ce0*/  IMAD R69, R28.reuse, 0x2, R27 ;  /* 0x000000021c457824 */ /* 0x040fe200078e021b */
[C---:B0-----:R-:W-:Y:S02]  /*3cf0*/  PRMT R47, R5.reuse, 0x7770, RZ ;  /* 0x00007770052f7816 */ /* 0x041fe400000000ff */
[C---:B------:R-:W-:Y:S01]  /*3d00*/  PRMT R45, R5.reuse, 0x7771, RZ ;  /* 0x00007771052d7816 */ /* 0x040fe200000000ff */
[----:B------:R-:W-:Y:S01]  /*3d10*/  IMAD R29, R28, 0x2, R69 ;  /* 0x000000021c1d7824 */ /* 0x000fe200078e0245 */
[C---:B------:R-:W-:Y:S02]  /*3d20*/  PRMT R43, R5.reuse, 0x7772, RZ ;  /* 0x00007772052b7816 */ /* 0x040fe400000000ff */
[----:B------:R-:W-:Y:S01]  /*3d30*/  PRMT R57, R5, 0x7773, RZ ;  /* 0x0000777305397816 */ /* 0x000fe200000000ff */
[----:B------:R-:W-:Y:S01]  /*3d40*/  IMAD R5, R2, UR5, RZ ;  /* 0x0000000502057c24 */ /* 0x000fe2000f8e02ff */
[C---:B------:R-:W-:Y:S01]  /*3d50*/  PRMT R63, R7.reuse, 0x7770, RZ ;  /* 0x00007770073f7816 */ /* 0x040fe200000000ff */
[----:B------:R-:W-:Y:S01]  /*3d60*/  USHF.R.S32.HI UR5, URZ, 0x1f, UR4 ;  /* 0x0000001fff057899 */ /* 0x000fe20008011404 */
[C---:B------:R-:W-:Y:S01]  /*3d70*/  PRMT R61, R7.reuse, 0x7771, RZ ;  /* 0x00007771073d7816 */ /* 0x040fe200000000ff */
[----:B------:R-:W-:Y:S01]  /*3d80*/  IMAD R31, R28, 0x2, R29 ;  /* 0x000000021c1f7824 */ /* 0x000fe200078e021d */
[----:B------:R-:W-:-:S02]  /*3d90*/  PRMT R59, R7, 0x7772, RZ ;  /* 0x00007772073b7816 */ /* 0x000fc400000000ff */
[----:B------:R-:W-:Y:S01]  /*3da0*/  PRMT R67, R7, 0x7773, RZ ;  /* 0x0000777307437816 */ /* 0x000fe200000000ff */
[----:B------:R-:W-:Y:S01]  /*3db0*/  IMAD R33, R28, 0x2, R31 ;  /* 0x000000021c217824 */ /* 0x000fe200078e021f */
[----:B------:R-:W-:Y:S02]  /*3dc0*/  LEA.HI R7, R0, 0xe, RZ, 0x1a ;  /* 0x0000000e00077811 */ /* 0x000fe400078fd0ff */
[----:B------:R-:W-:Y:S01]  /*3dd0*/  PRMT R37, R4, 0x7770, RZ ;  /* 0x0000777004257816 */ /* 0x000fe200000000ff */
[----:B------:R-:W-:Y:S01]  /*3de0*/  IMAD R40, R28, 0x2, R33 ;  /* 0x000000021c287824 */ /* 0x000fe200078e0221 */
[C---:B------:R-:W-:Y:S01]  /*3df0*/  PRMT R39, R4.reuse, 0x7771, RZ ;  /* 0x0000777104277816 */ /* 0x040fe200000000ff */
[----:B------:R-:W-:Y:S01]  /*3e00*/  IMAD R7, R7, R28, RZ ;  /* 0x0000001c07077224 */ /* 0x000fe200078e02ff */
[C---:B------:R-:W-:Y:S02]  /*3e10*/  PRMT R41, R4.reuse, 0x7772, RZ ;  /* 0x0000777204297816 */ /* 0x040fe400000000ff */
[----:B------:R-:W-:-:S02]  /*3e20*/  PRMT R49, R4, 0x7773, RZ ;  /* 0x0000777304317816 */ /* 0x000fc400000000ff */
[----:B---3--:R-:W-:Y:S01]  /*3e30*/  IADD3 R34, P1, P2, R5, UR4, R34 ;  /* 0x0000000405227c10 */ /* 0x008fe2000fa3e022 */
[----:B------:R-:W0:Y:S01]  /*3e40*/  LDCU UR4, c[0x0][0x3ec] ;  /* 0x00007d80ff0477ac */ /* 0x000e220008000800 */
[----:B------:R-:W-:Y:S02]  /*3e50*/  SHF.R.S32.HI R4, RZ, 0x1f, R5 ;  /* 0x0000001fff047819 */ /* 0x000fe40000011405 */
[----:B------:R-:W-:Y:S02]  /*3e60*/  PRMT R55, R6, 0x7770, RZ ;  /* 0x0000777006377816 */ /* 0x000fe400000000ff */
[----:B------:R-:W-:Y:S02]  /*3e70*/  IADD3.X R35, PT, PT, R4, UR5, R35, P1, P2 ;  /* 0x0000000504237c10 */ /* 0x000fe40008fe4423 */
[C---:B------:R-:W-:Y:S02]  /*3e80*/  PRMT R53, R6.reuse, 0x7771, RZ ;  /* 0x0000777106357816 */ /* 0x040fe400000000ff */
[----:B------:R-:W-:-:S02]  /*3e90*/  PRMT R51, R6, 0x7772, RZ ;  /* 0x0000777206337816 */ /* 0x000fc400000000ff */
[----:B------:R-:W-:Y:S02]  /*3ea0*/  PRMT R65, R6, 0x7773, RZ ;  /* 0x0000777306417816 */ /* 0x000fe400000000ff */
[-C--:B------:R-:W-:Y:S02]  /*3eb0*/  IADD3 R4, P1, PT, R11, R34.reuse, RZ ;  /* 0x000000220b047210 */ /* 0x080fe40007f3e0ff */
[-C--:B------:R-:W-:Y:S02]  /*3ec0*/  IADD3 R6, P2, PT, R7, R34.reuse, RZ ;  /* 0x0000002207067210 */ /* 0x080fe40007f5e0ff */
[-C--:B------:R-:W-:Y:S01]  /*3ed0*/  IADD3 R8, P3, PT, R9, R34.reuse, RZ ;  /* 0x0000002209087210 */ /* 0x080fe20007f7e0ff */
[----:B0-----:R-:W-:Y:S01]  /*3ee0*/  UIMAD UR4, UR7, UR4, URZ ;  /* 0x00000004070472a4 */ /* 0x001fe2000f8e02ff */
[-C--:B------:R-:W-:Y:S02]  /*3ef0*/  LEA.HI.X.SX32 R5, R11, R35.reuse, 0x1, P1 ;  /* 0x000000230b057211 */ /* 0x080fe400008f0eff */
[-C--:B------:R-:W-:Y:S01]  /*3f00*/  LEA.HI.X.SX32 R7, R7, R35.reuse, 0x1, P2 ;  /* 0x0000002307077211 */ /* 0x080fe200010f0eff */
[----:B------:R-:W-:Y:S01]  /*3f10*/  USHF.L.U32 UR6, UR4, 0x2, URZ ;  /* 0x0000000204067899 */ /* 0x000fe200080006ff */
[-C--:B------:R-:W-:Y:S01]  /*3f20*/  IADD3 R10, P1, PT, R13, R34.reuse, RZ ;  /* 0x000000220d0a7210 */ /* 0x080fe20007f3e0ff */
[----:B------:R0:W-:Y:S01]  /*3f30*/  STG.E.U8 desc[UR24][R4.64], R37 ;  /* 0x0000002504007986 */ /* 0x0001e2000c101118 */
[----:B------:R-:W-:Y:S01]  /*3f40*/  LEA.HI.X.SX32 R9, R9, R35, 0x1, P3 ;  /* 0x0000002309097211 */ /* 0x000fe200018f0eff */
[----:B------:R-:W-:Y:S01]  /*3f50*/  UIMAD.WIDE UR4, UR4, 0x4, URZ ;  /* 0x00000004040478a5 */ /* 0x000fe2000f8e02ff */
[----:B------:R-:W-:-:S02]  /*3f60*/  IADD3 R12, P2, PT, R15, R34, RZ ;  /* 0x000000220f0c7210 */ /* 0x000fc40007f5e0ff */
[-C--:B------:R-:W-:Y:S02]  /*3f70*/  IADD3 R14, P3, PT, R17, R34.reuse, RZ ;  /* 0x00000022110e7210 */ /* 0x080fe40007f7e0ff */
[-C--:B------:R-:W-:Y:S02]  /*3f80*/  LEA.HI.X.SX32 R11, R13, R35.reuse, 0x1, P1 ;  /* 0x000000230d0b7211 */ /* 0x080fe400008f0eff */
[-C--:B------:R-:W-:Y:S02]  /*3f90*/  LEA.HI.X.SX32 R13, R15, R35.reuse, 0x1, P2 ;  /* 0x000000230f0d7211 */ /* 0x080fe400010f0eff */
[-C--:B------:R-:W-:Y:S01]  /*3fa0*/  IADD3 R16, P1, PT, R19, R34.reuse, RZ ;  /* 0x0000002213107210 */ /* 0x080fe20007f3e0ff */
[----:B------:R1:W-:Y:S01]  /*3fb0*/  STG.E.U8 desc[UR24][R10.64], R39 ;  /* 0x000000270a007986 */ /* 0x0003e2000c101118 */
[----:B------:R-:W-:Y:S01]  /*3fc0*/  LEA.HI.X.SX32 R15, R17, R35, 0x1, P3 ;  /* 0x00000023110f7211 */ /* 0x000fe200018f0eff */
[----:B0-----:R-:W-:Y:S01]  /*3fd0*/  IMAD.SHL.U32 R5, R2, 0x4, RZ ;  /* 0x0000000402057824 */ /* 0x001fe200078e00ff */
[-C--:B------:R-:W-:Y:S01]  /*3fe0*/  IADD3 R18, P2, PT, R21, R34.reuse, RZ ;  /* 0x0000002215127210 */ /* 0x080fe20007f5e0ff */
[----:B------:R-:W-:Y:S01]  /*3ff0*/  STG.E.U8 desc[UR24][R12.64], R41 ;  /* 0x000000290c007986 */ /* 0x000fe2000c101118 */
[----:B------:R-:W-:-:S02]  /*4000*/  IADD3 R20, P3, PT, R23, R34, RZ ;  /* 0x0000002217147210 */ /* 0x000fc40007f7e0ff */
[-C--:B------:R-:W-:Y:S01]  /*4010*/  LEA.HI.X.SX32 R17, R19, R35.reuse, 0x1, P1 ;  /* 0x0000002313117211 */ /* 0x080fe200008f0eff */
[----:B------:R-:W-:Y:S01]  /*4020*/  STG.E.U8 desc[UR24][R14.64], R49 ;  /* 0x000000310e007986 */ /* 0x000fe2000c101118 */
[-C--:B------:R-:W-:Y:S02]  /*4030*/  LEA.HI.X.SX32 R19, R21, R35.reuse, 0x1, P2 ;  /* 0x0000002315137211 */ /* 0x080fe400010f0eff */
[-C--:B------:R-:W-:Y:S01]  /*4040*/  IADD3 R22, P1, PT, R25, R34.reuse, RZ ;  /* 0x0000002219167210 */ /* 0x080fe20007f3e0ff */
[----:B------:R-:W-:Y:S01]  /*4050*/  STG.E.U8 desc[UR24][R16.64], R47 ;  /* 0x0000002f10007986 */ /* 0x000fe2000c101118 */
[----:B------:R-:W-:Y:S01]  /*4060*/  LEA.HI.X.SX32 R21, R23, R35, 0x1, P3 ;  /* 0x0000002317157211 */ /* 0x000fe200018f0eff */
[----:B-1----:R-:W0:Y:S01]  /*4070*/  LDC.64 R10, c[0x0][0x3a0] ;  /* 0x0000e800ff0a7b82 */ /* 0x002e220000000a00 */
        /* <DEDUP_REMOVED lines=8> */
[----:B------:R-:W-:Y:S02]  /*4100*/  LEA.HI.X.SX32 R27, R69, R35, 0x1, P3 ;  /* 0x00000023451b7211 */ /* 0x000fe400018f0eff */
[-C--:B------:R-:W-:Y:S01]  /*4110*/  IADD3 R30, P2, PT, R31, R34.reuse, RZ ;  /* 0x000000221f1e7210 */ /* 0x080fe20007f5e0ff */
[----:B------:R-:W-:Y:S01]  /*4120*/  STG.E.U8 desc[UR24][R22.64], R55 ;  /* 0x0000003716007986 */ /* 0x000fe2000c101118 */
[----:B------:R-:W-:-:S02]  /*4130*/  IADD3 R32, P3, PT, R33, R34, RZ ;  /* 0x0000002221207210 */ /* 0x000fc40007f7e0ff */
[C---:B------:R-:W-:Y:S01]  /*4140*/  IADD3 R34, P4, PT, R40.reuse, R34, RZ ;  /* 0x0000002228227210 */ /* 0x040fe20007f9e0ff */
[----:B------:R-:W-:Y:S01]  /*4150*/  STG.E.U8 desc[UR24][R24.64], R53 ;  /* 0x0000003518007986 */ /* 0x000fe2000c101118 */
[-C--:B------:R-:W-:Y:S02]  /*4160*/  LEA.HI.X.SX32 R29, R29, R35.reuse, 0x1, P1 ;  /* 0x000000231d1d7211 */ /* 0x080fe400008f0eff */
[-C--:B------:R-:W-:Y:S01]  /*4170*/  LEA.HI.X.SX32 R31, R31, R35.reuse, 0x1, P2 ;  /* 0x000000231f1f7211 */ /* 0x080fe200010f0eff */
[----:B------:R-:W-:Y:S01]  /*4180*/  STG.E.U8 desc[UR24][R26.64], R51 ;  /* 0x000000331a007986 */ /* 0x000fe2000c101118 */
[-C--:B------:R-:W-:Y:S02]  /*4190*/  LEA.HI.X.SX32 R33, R33, R35.reuse, 0x1, P3 ;  /* 0x0000002321217211 */ /* 0x080fe400018f0eff */
[----:B------:R-:W-:Y:S01]  /*41a0*/  LEA.HI.X.SX32 R35, R40, R35, 0x1, P4 ;  /* 0x0000002328237211 */ /* 0x000fe200020f0eff */
[----:B------:R-:W-:Y:S01]  /*41b0*/  STG.E.U8 desc[UR24][R28.64], R65 ;  /* 0x000000411c007986 */ /* 0x000fe2000c101118 */
[----:B------:R-:W-:-:S03]  /*41c0*/  LOP3.LUT R0, R0, 0x7f, RZ, 0xc0, !PT ;  /* 0x0000007f00007812 */ /* 0x000fc600078ec0ff */
[----:B------:R-:W-:Y:S01]  /*41d0*/  STG.E.U8 desc[UR24][R30.64], R63 ;  /* 0x0000003f1e007986 */ /* 0x000fe2000c101118 */
[----:B------:R-:W-:Y:S01]  /*41e0*/  ISETP.GE.U32.AND P1, PT, R0, 0x40, PT ;  /* 0x000000400000780c */ /* 0x000fe20003f26070 */
[----:B------:R-:W-:Y:S01]  /*41f0*/  IMAD.HI R0, R2, 0x4, RZ ;  /* 0x0000000402007827 */ /* 0x000fe200078e02ff */
[----:B0-----:R-:W-:Y:S01]  /*4200*/  IADD3 R2, P2, P3, R5, UR6, R10 ;  /* 0x0000000605027c10 */ /* 0x001fe2000fb5e00a */
[----:B------:R-:W-:Y:S04]  /*4210*/  STG.E.U8 desc[UR24][R32.64], R61 ;  /* 0x0000003d20007986 */ /* 0x000fe8000c101118 */
[----:B------:R-:W-:Y:S04]  /*4220*/  STG.E.U8 desc[UR24][R34.64], R59 ;  /* 0x0000003b22007986 */ /* 0x000fe8000c101118 */
[----:B------:R-:W-:Y:S01]  /*4230*/  STG.E.U8 desc[UR24][R8.64], R67 ;  /* 0x0000004308007986 */ /* 0x000fe2000c101118 */
[----:B------:R-:W-:Y:S06]  /*4240*/  BAR.SYNC.DEFER_BLOCKING 0x0 ;  /* 0x0000000000007b1d */ /* 0x000fec0000010000 */
[----:B------:R0:W-:Y:S02]  /*4250*/  STSM.16.M88 [R3], R38 ;  /* 0x0000002603007844 */ /* 0x0001e40000000000 */
[----:B------:R-:W-:Y:S01]  /*4260*/  BAR.SYNC.DEFER_BLOCKING 0x0 ;  /* 0x0000000000007b1d */ /* 0x000fe20000010000 */
[----:B0-----:R-:W-:-:S05]  /*4270*/  IADD3.X R3, PT, PT, R0, UR5, R11, P2, P3 ;  /* 0x0000000500037c10 */ /* 0x001fca00097e640b */
[----:B------:R-:W0:Y:S04]  /*4280*/  LDSM.16.M88 R7, [R36+UR10] ;  /* 0x0000000a2407783b */ /* 0x000e280008000000 */
[----:B0-----:R0:W-:Y:S01]  /*4290*/  @!P1 STG.E desc[UR24][R2.64], R7 ;  /* 0x0000000702009986 */ /* 0x0011e2000c101918 */
[----:B------:R-:W-:Y:S06]  /*42a0*/  BAR.SYNC.DEFER_BLOCKING 0x0 ;  /* 0x0000000000007b1d */ /* 0x000fec0000010000 */
[----:B------:R-:W-:Y:S05]  /*42b0*/  @P0 BRA `(.L_x_19) ;  /* 0x00000000009c0947 */ /* 0x000fea0003800000 */
[----:B------:R-:W1:Y:S01]  /*42c0*/  S2UR UR5, SR_CgaCtaId ;  /* 0x00000000000579c3 */ /* 0x000e620000008800 */
[----:B------:R-:W-:Y:S01]  /*42d0*/  NOP ;  /* 0x0000000000007918 */ /* 0x000fe20000000000 */
[----:B------:R-:W-:Y:S01]  /*42e0*/  UMOV UR4, 0x50 ;  /* 0x0000005000047882 */ /* 0x000fe20000000000 */
[----:B------:R-:W-:Y:S02]  /*42f0*/  IMAD.U32 R0, RZ, RZ, UR26 ;  /* 0x0000001aff007e24 */ /* 0x000fe4000f8e00ff */
[----:B0-----:R-:W-:-:S03]  /*4300*/  IMAD.MOV.U32 R3, RZ, RZ, 0x1 ;  /* 0x00000001ff037424 */ /* 0x001fc600078e00ff */
[----:B------:R-:W-:-:S04]  /*4310*/  LOP3.LUT R0, R0, 0xffff, RZ, 0xc0, !PT ;  /* 0x0000ffff00007812 */ /* 0x000fc800078ec0ff */
[----:B------:R-:W-:-:S05]  /*4320*/  SHF.R.U32.HI R0, RZ, 0x5, R0 ;  /* 0x00000005ff007819 */ /* 0x000fca0000011600 */
[----:B------:R-:W-:Y:S01]  /*4330*/  VIADD R2, R0, 0x10 ;  /* 0x0000001000027836 */ /* 0x000fe20000000000 */
[----:B------:R-:W-:Y:S01]  /*4340*/  SHF.L.U32 R0, R3, R0, RZ ;  /* 0x0000000003007219 */ /* 0x000fe200000006ff */
[----:B-1----:R-:W-:-:S03]  /*4350*/  ULEA UR6, UR5, UR4, 0x18 ;  /* 0x0000000405067291 */ /* 0x002fc6000f8ec0ff */
[----:B------:R-:W-:-:S04]  /*4360*/  SHF.L.U32 R3, R3, R2, RZ ;  /* 0x0000000203037219 */ /* 0x000fc800000006ff */
[----:B------:R-:W-:Y:S02]  /*4370*/  LOP3.LUT R0, R3, R0, RZ, 0xfc, !PT ;  /* 0x0000000003007212 */ /* 0x000fe400078efcff */
[----:B------:R-:W0:Y:S02]  /*4380*/  LDS R5, [UR6] ;  /* 0x00000006ff057984 */ /* 0x000e240008000800 */
[C---:B------:R-:W-:Y:S02]  /*4390*/  LOP3.LUT R2, R0.reuse, 0xffff, RZ, 0xc0, !PT ;  /* 0x0000ffff00027812 */ /* 0x040fe400078ec0ff */
[----:B0-----:R-:W-:-:S04]  /*43a0*/  LOP3.LUT R3, R0, 0xffff, R5, 0x80, !PT ;  /* 0x0000ffff00037812 */ /* 0x001fc800078e8005 */
[----:B------:R-:W-:-:S13]  /*43b0*/  ISETP.NE.AND P0, PT, R3, R2, PT ;  /* 0x000000020300720c */ /* 0x000fda0003f05270 */
[----:B------:R-:W-:Y:S05]  /*43c0*/  @P0 BRA `(.L_x_20) ;  /* 0x0000000000500947 */ /* 0x000fea0003800000 */
[----:B------:R-:W-:Y:S02]  /*43d0*/  SHF.R.U32.HI R5, RZ, 0x10, R5 ;  /* 0x00000010ff057819 */ /* 0x000fe40000011605 */
[----:B------:R-:W-:-:S04]  /*43e0*/  SHF.R.U32.HI R2, RZ, 0x10, R0 ;  /* 0x00000010ff027819 */ /* 0x000fc80000011600 */
[----:B------:R-:W-:-:S04]  /*43f0*/  LOP3.LUT R5, R5, R2, RZ, 0xc0, !PT ;  /* 0x0000000205057212 */ /* 0x000fc800078ec0ff */
[----:B------:R-:W-:-:S13]  /*4400*/  ISETP.NE.AND P0, PT, R5, R2, PT ;  /* 0x000000020500720c */ /* 0x000fda0003f05270 */
[----:B------:R-:W-:Y:S05]  /*4410*/  @P0 BRA `(.L_x_21) ;  /* 0x0000000000300947 */ /* 0x000fea0003800000 */
[----:B------:R-:W-:Y:S01]  /*4420*/  R2UR UR4, R0 ;  /* 0x00000000000472ca */ /* 0x000fe200000e0000 */
[----:B------:R-:W-:Y:S01]  /*4430*/  VOTEU.ANY UR5, UPT, PT ;  /* 0x0000000000057886 */ /* 0x000fe200038e0100 */
[----:B------:R-:W0:Y:S01]  /*4440*/  S2R R0, SR_LANEID ;  /* 0x0000000000007919 */ /* 0x000e220000000000 */
[----:B------:R-:W-:-:S10]  /*4450*/  UFLO.U32 UR5, UR5 ;  /* 0x00000005000572bd */ /* 0x000fd400080e0000 */
[----:B------:R-:W-:-:S06]  /*4460*/  ULOP3.LUT UR4, URZ, UR4, URZ, 0x33, !UPT ;  /* 0x00000004ff047292 */ /* 0x000fcc000f8e33ff */
[----:B------:R-:W-:-:S04]  /*4470*/  IMAD.U32 R2, RZ, RZ, UR4 ;  /* 0x00000004ff027e24 */ /* 0x000fc8000f8e00ff */
[----:B------:R-:W1:Y:S02]  /*4480*/  REDUX UR7, R2 ;  /* 0x00000000020773c4 */ /* 0x000e640000000000 */
[----:B------:R2:W-:Y:S01]  /*4490*/  UTCATOMSWS.AND URZ, UR4 ;  /* 0x0000000400ff79e3 */ /* 0x0005e20008000000 */
[----:B0-----:R-:W-:Y:S01]  /*44a0*/  ISETP.EQ.U32.AND P0, PT, R0, UR5, PT ;  /* 0x0000000500007c0c */ /* 0x001fe2000bf02070 */
[----:B-1----:R-:W-:-:S12]  /*44b0*/  IMAD.U32 R0, RZ, RZ, UR7 ;  /* 0x00000007ff007e24 */ /* 0x002fd8000f8e00ff */
[----:B------:R2:W-:Y:S01]  /*44c0*/  @P0 ATOMS.AND RZ, [UR6], R0 ;  /* 0x00000000ffff098c */ /* 0x0005e2000a800006 */
[----:B------:R-:W-:Y:S05]  /*44d0*/  BRA `(.L_x_19) ;  /* 0x0000000000147947 */ /* 0x000fea0003800000 */
.L_x_21:
[----:B------:R-:W-:-:S07]  /*44e0*/  MOV R2, 0x4500 ;  /* 0x0000450000027802 */ /* 0x000fce0000000f00 */
[----:B------:R-:W-:Y:S05]  /*44f0*/  CALL.REL.NOINC `($__internal_0_$__cuda_sm10x_tcgen05_guardrail_trap_col_being_dealloced_not_returned_by_alloc) ;  /* 0x0000000000447944 */ /* 0x000fea0003c00000 */
[----:B------:R-:W-:Y:S05]  /*4500*/  BRA `(.L_x_19) ;  /* 0x0000000000087947 */ /* 0x000fea0003800000 */
.L_x_20:
[----:B------:R-:W-:-:S07]  /*4510*/  MOV R2, 0x4530 ;  /* 0x0000453000027802 */ /* 0x000fce0000000f00 */
[----:B------:R-:W-:Y:S05]  /*4520*/  CALL.REL.NOINC `($__internal_2_$__cuda_sm10x_tcgen05_guardrail_trap_unallocated_columns_being_dealloced) ;  /* 0x0000000000507944 */ /* 0x000fea0003c00000 */
.L_x_19:
[----:B------:R-:W-:Y:S01]  /*4530*/  NOP ;  /* 0x0000000000007918 */ /* 0x000fe20000000000 */
[----:B--2---:R-:W-:Y:S05]  /*4540*/  EXIT ;  /* 0x000000000000794d */ /* 0x004fea0003800000 */
.L_x_8:
[----:B------:R-:W1:Y:S02]  /*4550*/  SYNCS.PHASECHK.TRANS64.TRYWAIT P4, [UR10+0x1400], RZ ;  /* 0x001400ffff0075a7 */ /* 0x000e64000808110a */
[----:B-1----:R-:W-:Y:S05]  /*4560*/  @!P4 BRA `(.L_x_8) ;  /* 0xfffffffc00f8c947 */ /* 0x002fea000383ffff */
[----:B------:R-:W-:Y:S05]  /*4570*/  BRA `(.L_x_7) ;  /* 0xffffffcc000c7947 */ /* 0x000fea000383ffff */
.L_x_13:
[----:B------:R-:W1:Y:S02]  /*4580*/  SYNCS.PHASECHK.TRANS64.TRYWAIT P2, [UR10+0x1c10], RZ ;  /* 0x001c10ffff0075a7 */ /* 0x000e64000804110a */
[----:B-1----:R-:W-:Y:S05]  /*4590*/  @!P2 BRA `(.L_x_13) ;  /* 0xfffffffc00f8a947 */ /* 0x002fea000383ffff */
[----:B------:R-:W-:Y:S05]  /*45a0*/  BRA `(.L_x_22) ;  /* 0xffffffdc00c47947 */ /* 0x000fea000383ffff */
.L_x_14:
[----:B------:R-:W1:Y:S02]  /*45b0*/  SYNCS.PHASECHK.TRANS64.TRYWAIT P2, [UR12], R37 ;  /* 0x00000025ff0075a7 */ /* 0x000e64000804110c */
[----:B-1----:R-:W-:Y:S05]  /*45c0*/  @!P2 BRA `(.L_x_14) ;  /* 0xfffffffc00f8a947 */ /* 0x002fea000383ffff */
[----:B------:R-:W-:Y:S05]  /*45d0*/  BRA `(.L_x_23) ;  /* 0xffffffe400447947 */ /* 0x000fea000383ffff */
.L_x_18:
[----:B------:R-:W2:Y:S02]  /*45e0*/  SYNCS.PHASECHK.TRANS64.TRYWAIT P2, [UR12], R3 ;  /* 0x00000003ff0075a7 */ /* 0x000ea4000804110c */
[----:B--2---:R-:W-:Y:S05]  /*45f0*/  @!P2 BRA `(.L_x_18) ;  /* 0xfffffffc00f8a947 */ /* 0x004fea000383ffff */
[----:B------:R-:W-:Y:S05]  /*4600*/  BRA `(.L_x_17) ;  /* 0xffffffe800e87947 */ /* 0x000fea000383ffff */
        .weak           $__internal_0_$__cuda_sm10x_tcgen05_guardrail_trap_col_being_dealloced_not_returned_by_alloc
        .type           $__internal_0_$__cuda_sm10x_tcgen05_guardrail_trap_col_being_dealloced_not_returned_by_alloc,@function
        .size           $__internal_0_$__cuda_sm10x_tcgen05_guardrail_trap_col_being_dealloced_not_returned_by_alloc,($__internal_1_$__cuda_sm10x_tcgen05_guardrail_trap_phase_invalid_during_alloc - $__internal_0_$__cuda_sm10x_tcgen05_guardrail_trap_col_being_dealloced_not_returned_by_alloc)
$__internal_0_$__cuda_sm10x_tcgen05_guardrail_trap_col_being_dealloced_not_returned_by_alloc:
[----:B------:R-:W-:Y:S05]  /*4610*/  BPT.TRAP 0x1 ;  /* 0x000000040000795c */ /* 0x000fea0000300000 */
[----:B------:R-:W-:-:S04]  /*4620*/  IMAD.MOV.U32 R3, RZ, RZ, 0x0 ;  /* 0x00000000ff037424 */ /* 0x000fc800078e00ff */
[----:B------:R-:W-:Y:S05]  /*4630*/  RET.REL.NODEC R2 `(attn_fwd) ;  /* 0xffffffb802707950 */ /* 0x000fea0003c3ffff */
        .weak           $__internal_1_$__cuda_sm10x_tcgen05_guardrail_trap_phase_invalid_during_alloc
        .type           $__internal_1_$__cuda_sm10x_tcgen05_guardrail_trap_phase_invalid_during_alloc,@function
        .size           $__internal_1_$__cuda_sm10x_tcgen05_guardrail_trap_phase_invalid_during_alloc,($__internal_2_$__cuda_sm10x_tcgen05_guardrail_trap_unallocated_columns_being_dealloced - $__internal_1_$__cuda_sm10x_tcgen05_guardrail_trap_phase_invalid_during_alloc)
$__internal_1_$__cuda_sm10x_tcgen05_guardrail_trap_phase_invalid_during_alloc:
[----:B------:R-:W-:Y:S05]  /*4640*/  BPT.TRAP 0x1 ;  /* 0x000000040000795c */ /* 0x000fea0000300000 */
[----:B------:R-:W-:-:S04]  /*4650*/  IMAD.MOV.U32 R3, RZ, RZ, 0x0 ;  /* 0x00000000ff037424 */ /* 0x000fc800078e00ff */
[----:B------:R-:W-:Y:S05]  /*4660*/  RET.REL.NODEC R2 `(attn_fwd) ;  /* 0xffffffb802647950 */ /* 0x000fea0003c3ffff */
        .weak           $__internal_2_$__cuda_sm10x_tcgen05_guardrail_trap_unallocated_columns_being_dealloced
        .type           $__internal_2_$__cuda_sm10x_tcgen05_guardrail_trap_unallocated_columns_being_dealloced,@function
        .size           $__internal_2_$__cuda_sm10x_tcgen05_guardrail_trap_unallocated_columns_being_dealloced,(.L_x_27 - $__internal_2_$__cuda_sm10x_tcgen05_guardrail_trap_unallocated_columns_being_dealloced)
$__internal_2_$__cuda_sm10x_tcgen05_guardrail_trap_unallocated_columns_being_dealloced:
[----:B------:R-:W-:Y:S05]  /*4670*/  BPT.TRAP 0x1 ;  /* 0x000000040000795c */ /* 0x000fea0000300000 */
[----:B------:R-:W-:-:S04]  /*4680*/  IMAD.MOV.U32 R3, RZ, RZ, 0x0 ;  /* 0x00000000ff037424 */ /* 0x000fc800078e00ff */
[----:B------:R-:W-:Y:S05]  /*4690*/  RET.REL.NODEC R2 `(attn_fwd) ;  /* 0xffffffb802587950 */ /* 0x000fea0003c3ffff */
.L_x_24:
[----:B------:R-:W-:-:S00]  /*46a0*/  BRA `(.L_x_24) ;  /* 0xfffffffc00fc7947 */ /* 0x000fc0000383ffff */
[----:B------:R-:W-:-:S00]  /*46b0*/  NOP ;  /* 0x0000000000007918 */ /* 0x000fc00000000000 */
        /* <DEDUP_REMOVED lines=12> */
.L_x_27:


//--------------------- .nv.global.init           --------------------------
	.section	.nv.global.init,"aw",@progbits
.nv.global.init:
	.type		_$_str,@object
	.size		_$_str,(.L_3 - _$_str)
_$_str:
        /*0000*/ 	.byte	0x5f, 0x5f, 0x43, 0x55, 0x44, 0x41, 0x5f, 0x46, 0x54, 0x5a, 0x00
.L_3:


//--------------------- .nv.shared.attn_fwd       --------------------------
	.section	.nv.shared.attn_fwd,"aw",@nobits
	.sectionflags	@""
	.align	16
	.zero		1024


//--------------------- .nv.shared.reserved.0     --------------------------
	.section	.nv.shared.reserved.0,"aw",@nobits
	.align	8
	.weak		__nv_reservedSMEM_offset_0_alias
	.size		__nv_reservedSMEM_offset_0_alias, 0, 64
	.other		__nv_reservedSMEM_offset_0_alias,@"STO_CUDA_RESERVED_SHARED STV_DEFAULT"
__nv_reservedSMEM_offset_0_alias:
	.zero		0
.nv.shared.reserved.0:
	.zero		64
	.weak		__nv_reservedSMEM_allocation_phase
	.type		__nv_reservedSMEM_allocation_phase,@object
	.size		__nv_reservedSMEM_allocation_phase,(.L_0 - __nv_reservedSMEM_allocation_phase)
__nv_reservedSMEM_allocation_phase:
	.zero		1
.L_0:
	.zero		7
	.weak		__nv_reservedSMEM_devtool_atexit_pc
	.type		__nv_reservedSMEM_devtool_atexit_pc,@object
	.size		__nv_reservedSMEM_devtool_atexit_pc,(__nv_reservedSMEM_allocation_mask - __nv_reservedSMEM_devtool_atexit_pc)
__nv_reservedSMEM_devtool_atexit_pc:
	.zero		8
	.weak		__nv_reservedSMEM_allocation_mask
	.type		__nv_reservedSMEM_allocation_mask,@object
	.size		__nv_reservedSMEM_allocation_mask,(.L_2 - __nv_reservedSMEM_allocation_mask)
__nv_reservedSMEM_allocation_mask:
	.zero		4
.L_2:


//--------------------- .nv.constant0.attn_fwd    --------------------------
	.section	.nv.constant0.attn_fwd,"a",@progbits
	.sectionflags	@""
	.align	4
.nv.constant0.attn_fwd:
	.zero		1032


//--------------------- SYMBOLS --------------------------

	.type		.nv.reservedSmem.offset0,@object
	.size		.nv.reservedSmem.offset0,0x4
	.type		.nv.reservedSmem.cap,@object
	.size		.nv.reservedSmem.cap,0x4
